// auto-generated by cutlass_sweep.gemm — config: {"arch": "sm_90", "cluster_m": 1, "cluster_n": 1, "dtype": "int8", "dtype_b": "int8", "layout": "nt", "stages": 2, "tile_k": 32, "tile_m": 256, "tile_n": 64}
#include "cutlass/cutlass.h"
#include "cutlass/gemm/collective/collective_builder.hpp"
#include "cutlass/gemm/device/gemm_universal_adapter.h"
#include "cutlass/gemm/kernel/gemm_universal.hpp"
#include "cutlass/epilogue/collective/collective_builder.hpp"

using ElemA = int8_t;
using ElemB = int8_t;
using ElemCD = int8_t;
using Acc  = int32_t;
using TileShape    = cute::Shape<cute::_256, cute::_64, cute::_32>;
using ClusterShape = cute::Shape<cute::_1, cute::_1, cute::_1>;

using CollectiveEpilogue = typename cutlass::epilogue::collective::CollectiveBuilder<
    cutlass::arch::Sm90, cutlass::arch::OpClassTensorOp,
    TileShape, ClusterShape,
    cutlass::epilogue::collective::EpilogueTileAuto,
    Acc, Acc,
    ElemCD, cutlass::layout::RowMajor, 128 / cutlass::sizeof_bits<ElemCD>::value,
    ElemCD, cutlass::layout::RowMajor, 128 / cutlass::sizeof_bits<ElemCD>::value,
    cutlass::epilogue::collective::EpilogueScheduleAuto
  >::CollectiveOp;

using CollectiveMainloop = typename cutlass::gemm::collective::CollectiveBuilder<
    cutlass::arch::Sm90, cutlass::arch::OpClassTensorOp,
    ElemA, cutlass::layout::RowMajor, 128 / cutlass::sizeof_bits<ElemA>::value,
    ElemB, cutlass::layout::ColumnMajor, 128 / cutlass::sizeof_bits<ElemB>::value,
    Acc,
    TileShape, ClusterShape,
    cutlass::gemm::collective::StageCount<2>,
    cutlass::gemm::collective::KernelScheduleAuto
  >::CollectiveOp;

using GemmKernel = cutlass::gemm::kernel::GemmUniversal<
    cute::Shape<int,int,int,int>,
    CollectiveMainloop,
    CollectiveEpilogue
>;
using Gemm = cutlass::gemm::device::GemmUniversalAdapter<GemmKernel>;

// Force the device kernel symbol into the cubin without needing a host main.
auto* _anchor = &cutlass::device_kernel<GemmKernel>;


// ===== COMPILED SASS (sm_90a) =====

	.target	sm_90a

	.elftype	@"ET_EXEC"


//--------------------- .note.nv.tkinfo           --------------------------
	.section	.note.nv.tkinfo,"",@"SHT_NOTE"
	.sectionflags	@"SHF_NOTE_NV_TKINFO"
	.tkinfo
        /*0018*/ 	.word	0x00000002
        /*0030*/ 	.string	""
        /*0030*/ 	.string	"ptxas"
        /*0030*/ 	.string	"Cuda compilation tools, release 13.0, V13.0.88"
        /*0030*/ 	.string	"Build cuda_13.0.r13.0/compiler.36424714_0"
        /*0030*/ 	.string	"-arch sm_90a -m 64 "



//--------------------- .note.nv.cuinfo           --------------------------
	.section	.note.nv.cuinfo,"",@"SHT_NOTE"
	.sectionflags	@"SHF_NOTE_NV_CUINFO"
        /*0018*/ 	.short	0x0002
        /*001a*/ 	.short	0x005a
        /*001c*/ 	.short	0x0082
	.zero		2


//--------------------- .nv.info                  --------------------------
	.section	.nv.info,"",@"SHT_CUDA_INFO"
	.align	4


	//----- nvinfo : EIATTR_REGCOUNT
	.align		4
        /*0000*/ 	.byte	0x04, 0x2f
        /*0002*/ 	.short	(.L_15 - .L_14)
	.align		4
.L_14:
        /*0004*/ 	.word	index@(_ZN7cutlass13device_kernelINS_4gemm6kernel13GemmUniversalIN4cute5tupleIJiiiiEEENS1_10collective13CollectiveMmaINS1_34MainloopSm90TmaGmmaWarpSpecializedILi2ENS5_IJNS4_1CILi1EEESB_SB_EEENS1_35KernelTmaWarpSpecializedCooperativeEEENS5_IJNSA_ILi256EEENSA_ILi64EEENSA_ILi32EEEEEEaNS5_IJlSB_lEEEaSJ_NS4_8TiledMMAINS4_8MMA_AtomIJNS4_4SM904GMMA26MMA_64x64x32_S32S8S8_SS_TNEEEENS4_6LayoutINS5_IJNSA_ILi2EEESB_SB_EEENS5_IJSB_NSA_ILi0EEEST_EEEEENS5_IJNS4_10UnderscoreESW_SW_EEEEENS4_13SM90_TMA_LOADENS4_14ComposedLayoutINS4_7SwizzleILi1ELi4ELi3EEENS4_18smem_ptr_flag_bitsILi8EEENSQ_INS5_IJNSA_ILi8EEESH_EEENS5_IJSH_SB_EEEEEEEvNS4_8identityESZ_S19_vS1A_EENS_8epilogue10collective6detail29Sm90TmaWarpSpecializedAdapterINS1D_15DefaultEpilogueIaSJ_SJ_NS1C_6thread17LinearCombinationIaLi1EiiLNS1H_9ScaleType4KindE0ELNS_15FloatRoundStyleE2EaEENS1_15EpilogueDefaultEEEEEvvEEEEvNT_6ParamsE)
        /*0008*/ 	.word	0x000000a8


	//----- nvinfo : EIATTR_FRAME_SIZE
	.align		4
.L_15:
        /*000c*/ 	.byte	0x04, 0x11
        /*000e*/ 	.short	(.L_17 - .L_16)
	.align		4
.L_16:
        /*0010*/ 	.word	index@(_ZN7cutlass13device_kernelINS_4gemm6kernel13GemmUniversalIN4cute5tupleIJiiiiEEENS1_10collective13CollectiveMmaINS1_34MainloopSm90TmaGmmaWarpSpecializedILi2ENS5_IJNS4_1CILi1EEESB_SB_EEENS1_35KernelTmaWarpSpecializedCooperativeEEENS5_IJNSA_ILi256EEENSA_ILi64EEENSA_ILi32EEEEEEaNS5_IJlSB_lEEEaSJ_NS4_8TiledMMAINS4_8MMA_AtomIJNS4_4SM904GMMA26MMA_64x64x32_S32S8S8_SS_TNEEEENS4_6LayoutINS5_IJNSA_ILi2EEESB_SB_EEENS5_IJSB_NSA_ILi0EEEST_EEEEENS5_IJNS4_10UnderscoreESW_SW_EEEEENS4_13SM90_TMA_LOADENS4_14ComposedLayoutINS4_7SwizzleILi1ELi4ELi3EEENS4_18smem_ptr_flag_bitsILi8EEENSQ_INS5_IJNSA_ILi8EEESH_EEENS5_IJSH_SB_EEEEEEEvNS4_8identityESZ_S19_vS1A_EENS_8epilogue10collective6detail29Sm90TmaWarpSpecializedAdapterINS1D_15DefaultEpilogueIaSJ_SJ_NS1C_6thread17LinearCombinationIaLi1EiiLNS1H_9ScaleType4KindE0ELNS_15FloatRoundStyleE2EaEENS1_15EpilogueDefaultEEEEEvvEEEEvNT_6ParamsE)
        /*0014*/ 	.word	0x00000000


	//----- nvinfo : EIATTR_MIN_STACK_SIZE
	.align		4
.L_17:
        /*0018*/ 	.byte	0x04, 0x12
        /*001a*/ 	.short	(.L_19 - .L_18)
	.align		4
.L_18:
        /*001c*/ 	.word	index@(_ZN7cutlass13device_kernelINS_4gemm6kernel13GemmUniversalIN4cute5tupleIJiiiiEEENS1_10collective13CollectiveMmaINS1_34MainloopSm90TmaGmmaWarpSpecializedILi2ENS5_IJNS4_1CILi1EEESB_SB_EEENS1_35KernelTmaWarpSpecializedCooperativeEEENS5_IJNSA_ILi256EEENSA_ILi64EEENSA_ILi32EEEEEEaNS5_IJlSB_lEEEaSJ_NS4_8TiledMMAINS4_8MMA_AtomIJNS4_4SM904GMMA26MMA_64x64x32_S32S8S8_SS_TNEEEENS4_6LayoutINS5_IJNSA_ILi2EEESB_SB_EEENS5_IJSB_NSA_ILi0EEEST_EEEEENS5_IJNS4_10UnderscoreESW_SW_EEEEENS4_13SM90_TMA_LOADENS4_14ComposedLayoutINS4_7SwizzleILi1ELi4ELi3EEENS4_18smem_ptr_flag_bitsILi8EEENSQ_INS5_IJNSA_ILi8EEESH_EEENS5_IJSH_SB_EEEEEEEvNS4_8identityESZ_S19_vS1A_EENS_8epilogue10collective6detail29Sm90TmaWarpSpecializedAdapterINS1D_15DefaultEpilogueIaSJ_SJ_NS1C_6thread17LinearCombinationIaLi1EiiLNS1H_9ScaleType4KindE0ELNS_15FloatRoundStyleE2EaEENS1_15EpilogueDefaultEEEEEvvEEEEvNT_6ParamsE)
        /*0020*/ 	.word	0x00000000
.L_19:


//--------------------- .nv.compat                --------------------------
	.section	.nv.compat,"",@"SHT_CUDA_COMPAT_INFO"
	.align	4
        /*0000*/ 	.byte	0x02, 0x09, 0x01, 0x00, 0x02, 0x02, 0x04, 0x00, 0x02, 0x05, 0x05, 0x00, 0x03, 0x07, 0x01, 0x01
        /*0010*/ 	.byte	0x02, 0x03, 0x01, 0x00, 0x02, 0x06, 0x01, 0x00, 0x04, 0x0b, 0x08, 0x00, 0x00, 0x00, 0x00, 0x00
        /*0020*/ 	.byte	0x00, 0x00, 0x00, 0x00


//--------------------- .nv.info._ZN7cutlass13device_kernelINS_4gemm6kernel13GemmUniversalIN4cute5tupleIJiiiiEEENS1_10collective13CollectiveMmaINS1_34MainloopSm90TmaGmmaWarpSpecializedILi2ENS5_IJNS4_1CILi1EEESB_SB_EEENS1_35KernelTmaWarpSpecializedCooperativeEEENS5_IJNSA_ILi256EEENSA_ILi64EEENSA_ILi32EEEEEEaNS5_IJlSB_lEEEaSJ_NS4_8TiledMMAINS4_8MMA_AtomIJNS4_4SM904GMMA26MMA_64x64x32_S32S8S8_SS_TNEEEENS4_6LayoutINS5_IJNSA_ILi2EEESB_SB_EEENS5_IJSB_NSA_ILi0EEEST_EEEEENS5_IJNS4_10UnderscoreESW_SW_EEEEENS4_13SM90_TMA_LOADENS4_14ComposedLayoutINS4_7SwizzleILi1ELi4ELi3EEENS4_18smem_ptr_flag_bitsILi8EEENSQ_INS5_IJNSA_ILi8EEESH_EEENS5_IJSH_SB_EEEEEEEvNS4_8identityESZ_S19_vS1A_EENS_8epilogue10collective6detail29Sm90TmaWarpSpecializedAdapterINS1D_15DefaultEpilogueIaSJ_SJ_NS1C_6thread17LinearCombinationIaLi1EiiLNS1H_9ScaleType4KindE0ELNS_15FloatRoundStyleE2EaEENS1_15EpilogueDefaultEEEEEvvEEEEvNT_6ParamsE --------------------------
	.section	.nv.info._ZN7cutlass13device_kernelINS_4gemm6kernel13GemmUniversalIN4cute5tupleIJiiiiEEENS1_10collective13CollectiveMmaINS1_34MainloopSm90TmaGmmaWarpSpecializedILi2ENS5_IJNS4_1CILi1EEESB_SB_EEENS1_35KernelTmaWarpSpecializedCooperativeEEENS5_IJNSA_ILi256EEENSA_ILi64EEENSA_ILi32EEEEEEaNS5_IJlSB_lEEEaSJ_NS4_8TiledMMAINS4_8MMA_AtomIJNS4_4SM904GMMA26MMA_64x64x32_S32S8S8_SS_TNEEEENS4_6LayoutINS5_IJNSA_ILi2EEESB_SB_EEENS5_IJSB_NSA_ILi0EEEST_EEEEENS5_IJNS4_10UnderscoreESW_SW_EEEEENS4_13SM90_TMA_LOADENS4_14ComposedLayoutINS4_7SwizzleILi1ELi4ELi3EEENS4_18smem_ptr_flag_bitsILi8EEENSQ_INS5_IJNSA_ILi8EEESH_EEENS5_IJSH_SB_EEEEEEEvNS4_8identityESZ_S19_vS1A_EENS_8epilogue10collective6detail29Sm90TmaWarpSpecializedAdapterINS1D_15DefaultEpilogueIaSJ_SJ_NS1C_6thread17LinearCombinationIaLi1EiiLNS1H_9ScaleType4KindE0ELNS_15FloatRoundStyleE2EaEENS1_15EpilogueDefaultEEEEEvvEEEEvNT_6ParamsE,"",@"SHT_CUDA_INFO"
	.sectionflags	@""
	.align	4


	//----- nvinfo : EIATTR_CUDA_API_VERSION
	.align		4
        /*0000*/ 	.byte	0x04, 0x37
        /*0002*/ 	.short	(.L_21 - .L_20)
.L_20:
        /*0004*/ 	.word	0x00000082


	//----- nvinfo : EIATTR_KPARAM_INFO
	.align		4
.L_21:
        /*0008*/ 	.byte	0x04, 0x17
        /*000a*/ 	.short	(.L_23 - .L_22)
.L_22:
        /*000c*/ 	.word	0x00000000
        /*0010*/ 	.short	0x0000
        /*0012*/ 	.short	0x0070
        /*0014*/ 	.byte	0x00, 0xf0, 0x01, 0x10


	//----- nvinfo : EIATTR_SPARSE_MMA_MASK
	.align		4
.L_23:
        /*0018*/ 	.byte	0x03, 0x50
        /*001a*/ 	.short	0x0000


	//----- nvinfo : EIATTR_MAXREG_COUNT
	.align		4
        /*001c*/ 	.byte	0x03, 0x1b
        /*001e*/ 	.short	0x00a8


	//----- nvinfo : EIATTR_NUM_BARRIERS
	.align		4
        /*0020*/ 	.byte	0x02, 0x4c
        /*0022*/ 	.byte	0x01
	.zero		1


	//----- nvinfo : EIATTR_EXTERNS
	.align		4
        /*0024*/ 	.byte	0x04, 0x0f
        /*0026*/ 	.short	(.L_25 - .L_24)


	//   ....[0]....
	.align		4
.L_24:
        /*0028*/ 	.word	index@(__assertfail)


	//----- nvinfo : EIATTR_MERCURY_ISA_VERSION
	.align		4
.L_25:
        /*002c*/ 	.byte	0x03, 0x5f
        /*002e*/ 	.short	0x0101


	//----- nvinfo : EIATTR_INT_WARP_WIDE_INSTR_OFFSETS
	.align		4
        /*0030*/ 	.byte	0x04, 0x31
        /*0032*/ 	.short	(.L_27 - .L_26)


	//   ....[0]....
.L_26:
        /*0034*/ 	.word	0x00000370


	//   ....[1]....
        /*0038*/ 	.word	0x000003a0


	//   ....[2]....
        /*003c*/ 	.word	0x00000480


	//----- nvinfo : EIATTR_COOP_GROUP_MASK_REGIDS
	.align		4
.L_27:
        /*0040*/ 	.byte	0x04, 0x29
        /*0042*/ 	.short	(.L_29 - .L_28)


	//   ....[0]....
.L_28:
        /*0044*/ 	.word	0xffffffff


	//   ....[1]....
        /*0048*/ 	.word	0xffffffff


	//   ....[2]....
        /*004c*/ 	.word	0xffffffff


	//   ....[3]....
        /*0050*/ 	.word	0xffffffff


	//   ....[4]....
        /*0054*/ 	.word	0xffffffff


	//----- nvinfo : EIATTR_COOP_GROUP_INSTR_OFFSETS
	.align		4
.L_29:
        /*0058*/ 	.byte	0x04, 0x28
        /*005a*/ 	.short	(.L_31 - .L_30)


	//   ....[0]....
.L_30:
        /*005c*/ 	.word	0x00000060


	//   ....[1]....
        /*0060*/ 	.word	0x00000070


	//   ....[2]....
        /*0064*/ 	.word	0x00000130


	//   ....[3]....
        /*0068*/ 	.word	0x00000280


	//   ....[4]....
        /*006c*/ 	.word	0x00000f20


	//----- nvinfo : EIATTR_REG_RECONFIG
	.align		4
.L_31:
        /*0070*/ 	.byte	0x01, 0x54
	.zero		2


	//----- nvinfo : EIATTR_SYSCALL_OFFSETS
	.align		4
        /*0074*/ 	.byte	0x04, 0x46
        /*0076*/ 	.short	(.L_33 - .L_32)


	//   ....[0]....
.L_32:
        /*0078*/ 	.word	0x000010f0


	//----- nvinfo : EIATTR_MBARRIER_INSTR_OFFSETS
	.align		4
.L_33:
        /*007c*/ 	.byte	0x04, 0x39
        /*007e*/ 	.short	(.L_35 - .L_34)


	//   ....[0]....
.L_34:
        /*0080*/ 	.word	0x00000230
        /*0084*/ 	.word	0x000000ff
        /*0088*/ 	.word	0x00000000
        /*008c*/ 	.short	0x0100
        /*008e*/ 	.byte	0x08
	.zero		1


	//   ....[1]....
        /*0090*/ 	.word	0x00000240
        /*0094*/ 	.word	0x000000ff
        /*0098*/ 	.word	0x00000010
        /*009c*/ 	.short	0x0100
        /*009e*/ 	.byte	0x08
	.zero		1


	//   ....[2]....
        /*00a0*/ 	.word	0x00000250
        /*00a4*/ 	.word	0x000000ff
        /*00a8*/ 	.word	0x00000008
        /*00ac*/ 	.short	0x0100
        /*00ae*/ 	.byte	0x08
	.zero		1


	//   ....[3]....
        /*00b0*/ 	.word	0x00000260
        /*00b4*/ 	.word	0x000000ff
        /*00b8*/ 	.word	0x00000018
        /*00bc*/ 	.short	0x0100
        /*00be*/ 	.byte	0x08
	.zero		1


	//   ....[4]....
        /*00c0*/ 	.word	0x000004f0
        /*00c4*/ 	.word	0x000000ff
        /*00c8*/ 	.word	0x00000030
        /*00cc*/ 	.short	0x0100
        /*00ce*/ 	.byte	0x06
	.zero		1


	//   ....[5]....
        /*00d0*/ 	.word	0x00000550
        /*00d4*/ 	.word	0x000000ff
        /*00d8*/ 	.word	0x00000038
        /*00dc*/ 	.short	0x0100
        /*00de*/ 	.byte	0x06
	.zero		1


	//   ....[6]....
        /*00e0*/ 	.word	0x000011c0
        /*00e4*/ 	.word	0x00000003
        /*00e8*/ 	.word	0x00000000
        /*00ec*/ 	.short	0x010a
        /*00ee*/ 	.byte	0x3f
	.zero		1


	//   ....[7]....
        /*00f0*/ 	.word	0x00001200
        /*00f4*/ 	.word	0x00000003
        /*00f8*/ 	.word	0x00000000
        /*00fc*/ 	.short	0x010a
        /*00fe*/ 	.byte	0x3f
	.zero		1


	//   ....[8]....
        /*0100*/ 	.word	0x000014b0
        /*0104*/ 	.word	0x00000005
        /*0108*/ 	.word	0x00000000
        /*010c*/ 	.short	0x010a
        /*010e*/ 	.byte	0x3f
	.zero		1


	//   ....[9]....
        /*0110*/ 	.word	0x000014f0
        /*0114*/ 	.word	0x00000005
        /*0118*/ 	.word	0x00000000
        /*011c*/ 	.short	0x010a
        /*011e*/ 	.byte	0x3f
	.zero		1


	//   ....[10]....
        /*0120*/ 	.word	0x00001640
        /*0124*/ 	.word	0x00000004
        /*0128*/ 	.word	0x00000000
        /*012c*/ 	.short	0x0101
        /*012e*/ 	.byte	0x3f
	.zero		1


	//   ....[11]....
        /*0130*/ 	.word	0x00001800
        /*0134*/ 	.word	0x00000000
        /*0138*/ 	.word	0x00000000
        /*013c*/ 	.short	0x0101
        /*013e*/ 	.byte	0x3f
	.zero		1


	//   ....[12]....
        /*0140*/ 	.word	0x00005ef0
        /*0144*/ 	.word	0x0000000c
        /*0148*/ 	.word	0x00000010
        /*014c*/ 	.short	0x010a
        /*014e*/ 	.byte	0x3f
	.zero		1


	//   ....[13]....
        /*0150*/ 	.word	0x000062b0
        /*0154*/ 	.word	0x00000005
        /*0158*/ 	.word	0x00000038
        /*015c*/ 	.short	0x0101
        /*015e*/ 	.byte	0x3f
	.zero		1


	//   ....[14]....
        /*0160*/ 	.word	0x000069b0
        /*0164*/ 	.word	0x00000007
        /*0168*/ 	.word	0x00000000
        /*016c*/ 	.short	0x010a
        /*016e*/ 	.byte	0x3f
	.zero		1


	//   ....[15]....
        /*0170*/ 	.word	0x00006a30
        /*0174*/ 	.word	0x00000005
        /*0178*/ 	.word	0x00000000
        /*017c*/ 	.short	0x010a
        /*017e*/ 	.byte	0x3f
	.zero		1


	//   ....[16]....
        /*0180*/ 	.word	0x00006a90
        /*0184*/ 	.word	0x00000003
        /*0188*/ 	.word	0x00000000
        /*018c*/ 	.short	0x010a
        /*018e*/ 	.byte	0x3f
	.zero		1


	//   ....[17]....
        /*0190*/ 	.word	0x00006ae0
        /*0194*/ 	.word	0x00000005
        /*0198*/ 	.word	0x00000000
        /*019c*/ 	.short	0x010a
        /*019e*/ 	.byte	0x3f
	.zero		1


	//   ....[18]....
        /*01a0*/ 	.word	0x00006bb0
        /*01a4*/ 	.word	0x0000000c
        /*01a8*/ 	.word	0x00000010
        /*01ac*/ 	.short	0x010a
        /*01ae*/ 	.byte	0x3f
	.zero		1


	//   ....[19]....
        /*01b0*/ 	.word	0x00006c80
        /*01b4*/ 	.word	0x00000007
        /*01b8*/ 	.word	0x00000000
        /*01bc*/ 	.short	0x010a
        /*01be*/ 	.byte	0x3f
	.zero		1


	//----- nvinfo : EIATTR_NUM_MBARRIERS
	.align		4
.L_35:
        /*01c0*/ 	.byte	0x03, 0x38
        /*01c2*/ 	.short	0x0006


	//----- nvinfo : EIATTR_EXIT_INSTR_OFFSETS
	.align		4
        /*01c4*/ 	.byte	0x04, 0x1c
        /*01c6*/ 	.short	(.L_37 - .L_36)


	//   ....[0]....
.L_36:
        /*01c8*/ 	.word	0x000005a0


	//   ....[1]....
        /*01cc*/ 	.word	0x00000e60


	//   ....[2]....
        /*01d0*/ 	.word	0x00005560


	//   ....[3]....
        /*01d4*/ 	.word	0x00005b90


	//   ....[4]....
        /*01d8*/ 	.word	0x00006a80


	//----- nvinfo : EIATTR_MAX_THREADS
	.align		4
.L_37:
        /*01dc*/ 	.byte	0x04, 0x05
        /*01de*/ 	.short	(.L_39 - .L_38)
.L_38:
        /*01e0*/ 	.word	0x00000180
        /*01e4*/ 	.word	0x00000001
        /*01e8*/ 	.word	0x00000001


	//----- nvinfo : EIATTR_CRS_STACK_SIZE
	.align		4
.L_39:
        /*01ec*/ 	.byte	0x04, 0x1e
        /*01ee*/ 	.short	(.L_41 - .L_40)
.L_40:
        /*01f0*/ 	.word	0x00000000


	//----- nvinfo : EIATTR_CBANK_PARAM_SIZE
	.align		4
.L_41:
        /*01f4*/ 	.byte	0x03, 0x19
        /*01f6*/ 	.short	0x0470


	//----- nvinfo : EIATTR_PARAM_CBANK
	.align		4
        /*01f8*/ 	.byte	0x04, 0x0a
        /*01fa*/ 	.short	(.L_43 - .L_42)
	.align		4
.L_42:
        /*01fc*/ 	.word	index@(.nv.constant0._ZN7cutlass13device_kernelINS_4gemm6kernel13GemmUniversalIN4cute5tupleIJiiiiEEENS1_10collective13CollectiveMmaINS1_34MainloopSm90TmaGmmaWarpSpecializedILi2ENS5_IJNS4_1CILi1EEESB_SB_EEENS1_35KernelTmaWarpSpecializedCooperativeEEENS5_IJNSA_ILi256EEENSA_ILi64EEENSA_ILi32EEEEEEaNS5_IJlSB_lEEEaSJ_NS4_8TiledMMAINS4_8MMA_AtomIJNS4_4SM904GMMA26MMA_64x64x32_S32S8S8_SS_TNEEEENS4_6LayoutINS5_IJNSA_ILi2EEESB_SB_EEENS5_IJSB_NSA_ILi0EEEST_EEEEENS5_IJNS4_10UnderscoreESW_SW_EEEEENS4_13SM90_TMA_LOADENS4_14ComposedLayoutINS4_7SwizzleILi1ELi4ELi3EEENS4_18smem_ptr_flag_bitsILi8EEENSQ_INS5_IJNSA_ILi8EEESH_EEENS5_IJSH_SB_EEEEEEEvNS4_8identityESZ_S19_vS1A_EENS_8epilogue10collective6detail29Sm90TmaWarpSpecializedAdapterINS1D_15DefaultEpilogueIaSJ_SJ_NS1C_6thread17LinearCombinationIaLi1EiiLNS1H_9ScaleType4KindE0ELNS_15FloatRoundStyleE2EaEENS1_15EpilogueDefaultEEEEEvvEEEEvNT_6ParamsE)
        /*0200*/ 	.short	0x0210
        /*0202*/ 	.short	0x0470


	//----- nvinfo : EIATTR_SW_WAR
	.align		4
.L_43:
        /*0204*/ 	.byte	0x04, 0x36
        /*0206*/ 	.short	(.L_45 - .L_44)
.L_44:
        /*0208*/ 	.word	0x00000008
.L_45:


//--------------------- .nv.callgraph             --------------------------
	.section	.nv.callgraph,"",@"SHT_CUDA_CALLGRAPH"
	.align	4
	.sectionentsize	8
	.align		4
        /*0000*/ 	.word	0x00000000
	.align		4
        /*0004*/ 	.word	0xffffffff
	.align		4
        /*0008*/ 	.word	index@(_ZN7cutlass13device_kernelINS_4gemm6kernel13GemmUniversalIN4cute5tupleIJiiiiEEENS1_10collective13CollectiveMmaINS1_34MainloopSm90TmaGmmaWarpSpecializedILi2ENS5_IJNS4_1CILi1EEESB_SB_EEENS1_35KernelTmaWarpSpecializedCooperativeEEENS5_IJNSA_ILi256EEENSA_ILi64EEENSA_ILi32EEEEEEaNS5_IJlSB_lEEEaSJ_NS4_8TiledMMAINS4_8MMA_AtomIJNS4_4SM904GMMA26MMA_64x64x32_S32S8S8_SS_TNEEEENS4_6LayoutINS5_IJNSA_ILi2EEESB_SB_EEENS5_IJSB_NSA_ILi0EEEST_EEEEENS5_IJNS4_10UnderscoreESW_SW_EEEEENS4_13SM90_TMA_LOADENS4_14ComposedLayoutINS4_7SwizzleILi1ELi4ELi3EEENS4_18smem_ptr_flag_bitsILi8EEENSQ_INS5_IJNSA_ILi8EEESH_EEENS5_IJSH_SB_EEEEEEEvNS4_8identityESZ_S19_vS1A_EENS_8epilogue10collective6detail29Sm90TmaWarpSpecializedAdapterINS1D_15DefaultEpilogueIaSJ_SJ_NS1C_6thread17LinearCombinationIaLi1EiiLNS1H_9ScaleType4KindE0ELNS_15FloatRoundStyleE2EaEENS1_15EpilogueDefaultEEEEEvvEEEEvNT_6ParamsE)
	.align		4
        /*000c*/ 	.word	index@(__assertfail)
	.align		4
        /*0010*/ 	.word	0x00000000
	.align		4
        /*0014*/ 	.word	0xfffffffe
	.align		4
        /*0018*/ 	.word	0x00000000
	.align		4
        /*001c*/ 	.word	0xfffffffd
	.align		4
        /*0020*/ 	.word	0x00000000
	.align		4
        /*0024*/ 	.word	0xfffffffc


//--------------------- .nv.constant4             --------------------------
	.section	.nv.constant4,"a",@progbits
	.align	8
	.align		8
.nv.constant4:
        /*0000*/ 	.dword	__assertfail
	.align		8
        /*0008*/ 	.dword	__unnamed_1
	.align		8
        /*0010*/ 	.dword	_ZN40_INTERNAL_fd494c5e_4_k_cu_93d3fd15_239444cuda3std3__45__cpo5beginE
	.align		8
        /*0018*/ 	.dword	_ZN40_INTERNAL_fd494c5e_4_k_cu_93d3fd15_239444cuda3std3__45__cpo3endE
	.align		8
        /*0020*/ 	.dword	_ZN40_INTERNAL_fd494c5e_4_k_cu_93d3fd15_239444cuda3std3__45__cpo6cbeginE
	.align		8
        /*0028*/ 	.dword	_ZN40_INTERNAL_fd494c5e_4_k_cu_93d3fd15_239444cuda3std3__45__cpo4cendE
	.align		8
        /*0030*/ 	.dword	_ZN40_INTERNAL_fd494c5e_4_k_cu_93d3fd15_239444cuda3std3__442_GLOBAL__N__fd494c5e_4_k_cu_93d3fd15_239446ignoreE
	.align		8
        /*0038*/ 	.dword	_ZN40_INTERNAL_fd494c5e_4_k_cu_93d3fd15_239444cuda3std3__419piecewise_constructE
	.align		8
        /*0040*/ 	.dword	_ZN40_INTERNAL_fd494c5e_4_k_cu_93d3fd15_239444cuda3std3__48in_placeE
	.align		8
        /*0048*/ 	.dword	_ZN40_INTERNAL_fd494c5e_4_k_cu_93d3fd15_239444cuda3std6ranges3__45__cpo4swapE
	.align		8
        /*0050*/ 	.dword	_ZN40_INTERNAL_fd494c5e_4_k_cu_93d3fd15_239444cuda3std6ranges3__45__cpo9iter_moveE
	.align		8
        /*0058*/ 	.dword	_ZN40_INTERNAL_fd494c5e_4_k_cu_93d3fd15_239444cute7productE
	.align		8
        /*0060*/ 	.dword	_ZN40_INTERNAL_fd494c5e_4_k_cu_93d3fd15_239444cute1_E
	.align		8
        /*0068*/ 	.dword	$str$22
	.align		8
        /*0070*/ 	.dword	$str$23


//--------------------- .text._ZN7cutlass13device_kernelINS_4gemm6kernel13GemmUniversalIN4cute5tupleIJiiiiEEENS1_10collective13CollectiveMmaINS1_34MainloopSm90TmaGmmaWarpSpecializedILi2ENS5_IJNS4_1CILi1EEESB_SB_EEENS1_35KernelTmaWarpSpecializedCooperativeEEENS5_IJNSA_ILi256EEENSA_ILi64EEENSA_ILi32EEEEEEaNS5_IJlSB_lEEEaSJ_NS4_8TiledMMAINS4_8MMA_AtomIJNS4_4SM904GMMA26MMA_64x64x32_S32S8S8_SS_TNEEEENS4_6LayoutINS5_IJNSA_ILi2EEESB_SB_EEENS5_IJSB_NSA_ILi0EEEST_EEEEENS5_IJNS4_10UnderscoreESW_SW_EEEEENS4_13SM90_TMA_LOADENS4_14ComposedLayoutINS4_7SwizzleILi1ELi4ELi3EEENS4_18smem_ptr_flag_bitsILi8EEENSQ_INS5_IJNSA_ILi8EEESH_EEENS5_IJSH_SB_EEEEEEEvNS4_8identityESZ_S19_vS1A_EENS_8epilogue10collective6detail29Sm90TmaWarpSpecializedAdapterINS1D_15DefaultEpilogueIaSJ_SJ_NS1C_6thread17LinearCombinationIaLi1EiiLNS1H_9ScaleType4KindE0ELNS_15FloatRoundStyleE2EaEENS1_15EpilogueDefaultEEEEEvvEEEEvNT_6ParamsE --------------------------
	.section	.text._ZN7cutlass13device_kernelINS_4gemm6kernel13GemmUniversalIN4cute5tupleIJiiiiEEENS1_10collective13CollectiveMmaINS1_34MainloopSm90TmaGmmaWarpSpecializedILi2ENS5_IJNS4_1CILi1EEESB_SB_EEENS1_35KernelTmaWarpSpecializedCooperativeEEENS5_IJNSA_ILi256EEENSA_ILi64EEENSA_ILi32EEEEEEaNS5_IJlSB_lEEEaSJ_NS4_8TiledMMAINS4_8MMA_AtomIJNS4_4SM904GMMA26MMA_64x64x32_S32S8S8_SS_TNEEEENS4_6LayoutINS5_IJNSA_ILi2EEESB_SB_EEENS5_IJSB_NSA_ILi0EEEST_EEEEENS5_IJNS4_10UnderscoreESW_SW_EEEEENS4_13SM90_TMA_LOADENS4_14ComposedLayoutINS4_7SwizzleILi1ELi4ELi3EEENS4_18smem_ptr_flag_bitsILi8EEENSQ_INS5_IJNSA_ILi8EEESH_EEENS5_IJSH_SB_EEEEEEEvNS4_8identityESZ_S19_vS1A_EENS_8epilogue10collective6detail29Sm90TmaWarpSpecializedAdapterINS1D_15DefaultEpilogueIaSJ_SJ_NS1C_6thread17LinearCombinationIaLi1EiiLNS1H_9ScaleType4KindE0ELNS_15FloatRoundStyleE2EaEENS1_15EpilogueDefaultEEEEEvvEEEEvNT_6ParamsE,"ax",@progbits
	.align	128
.text._ZN7cutlass13device_kernelINS_4gemm6kernel13GemmUniversalIN4cute5tupleIJiiiiEEENS1_10collective13CollectiveMmaINS1_34MainloopSm90TmaGmmaWarpSpecializedILi2ENS5_IJNS4_1CILi1EEESB_SB_EEENS1_35KernelTmaWarpSpecializedCooperativeEEENS5_IJNSA_ILi256EEENSA_ILi64EEENSA_ILi32EEEEEEaNS5_IJlSB_lEEEaSJ_NS4_8TiledMMAINS4_8MMA_AtomIJNS4_4SM904GMMA26MMA_64x64x32_S32S8S8_SS_TNEEEENS4_6LayoutINS5_IJNSA_ILi2EEESB_SB_EEENS5_IJSB_NSA_ILi0EEEST_EEEEENS5_IJNS4_10UnderscoreESW_SW_EEEEENS4_13SM90_TMA_LOADENS4_14ComposedLayoutINS4_7SwizzleILi1ELi4ELi3EEENS4_18smem_ptr_flag_bitsILi8EEENSQ_INS5_IJNSA_ILi8EEESH_EEENS5_IJSH_SB_EEEEEEEvNS4_8identityESZ_S19_vS1A_EENS_8epilogue10collective6detail29Sm90TmaWarpSpecializedAdapterINS1D_15DefaultEpilogueIaSJ_SJ_NS1C_6thread17LinearCombinationIaLi1EiiLNS1H_9ScaleType4KindE0ELNS_15FloatRoundStyleE2EaEENS1_15EpilogueDefaultEEEEEvvEEEEvNT_6ParamsE:
        .type           _ZN7cutlass13device_kernelINS_4gemm6kernel13GemmUniversalIN4cute5tupleIJiiiiEEENS1_10collective13CollectiveMmaINS1_34MainloopSm90TmaGmmaWarpSpecializedILi2ENS5_IJNS4_1CILi1EEESB_SB_EEENS1_35KernelTmaWarpSpecializedCooperativeEEENS5_IJNSA_ILi256EEENSA_ILi64EEENSA_ILi32EEEEEEaNS5_IJlSB_lEEEaSJ_NS4_8TiledMMAINS4_8MMA_AtomIJNS4_4SM904GMMA26MMA_64x64x32_S32S8S8_SS_TNEEEENS4_6LayoutINS5_IJNSA_ILi2EEESB_SB_EEENS5_IJSB_NSA_ILi0EEEST_EEEEENS5_IJNS4_10UnderscoreESW_SW_EEEEENS4_13SM90_TMA_LOADENS4_14ComposedLayoutINS4_7SwizzleILi1ELi4ELi3EEENS4_18smem_ptr_flag_bitsILi8EEENSQ_INS5_IJNSA_ILi8EEESH_EEENS5_IJSH_SB_EEEEEEEvNS4_8identityESZ_S19_vS1A_EENS_8epilogue10collective6detail29Sm90TmaWarpSpecializedAdapterINS1D_15DefaultEpilogueIaSJ_SJ_NS1C_6thread17LinearCombinationIaLi1EiiLNS1H_9ScaleType4KindE0ELNS_15FloatRoundStyleE2EaEENS1_15EpilogueDefaultEEEEEvvEEEEvNT_6ParamsE,@function
        .size           _ZN7cutlass13device_kernelINS_4gemm6kernel13GemmUniversalIN4cute5tupleIJiiiiEEENS1_10collective13CollectiveMmaINS1_34MainloopSm90TmaGmmaWarpSpecializedILi2ENS5_IJNS4_1CILi1EEESB_SB_EEENS1_35KernelTmaWarpSpecializedCooperativeEEENS5_IJNSA_ILi256EEENSA_ILi64EEENSA_ILi32EEEEEEaNS5_IJlSB_lEEEaSJ_NS4_8TiledMMAINS4_8MMA_AtomIJNS4_4SM904GMMA26MMA_64x64x32_S32S8S8_SS_TNEEEENS4_6LayoutINS5_IJNSA_ILi2EEESB_SB_EEENS5_IJSB_NSA_ILi0EEEST_EEEEENS5_IJNS4_10UnderscoreESW_SW_EEEEENS4_13SM90_TMA_LOADENS4_14ComposedLayoutINS4_7SwizzleILi1ELi4ELi3EEENS4_18smem_ptr_flag_bitsILi8EEENSQ_INS5_IJNSA_ILi8EEESH_EEENS5_IJSH_SB_EEEEEEEvNS4_8identityESZ_S19_vS1A_EENS_8epilogue10collective6detail29Sm90TmaWarpSpecializedAdapterINS1D_15DefaultEpilogueIaSJ_SJ_NS1C_6thread17LinearCombinationIaLi1EiiLNS1H_9ScaleType4KindE0ELNS_15FloatRoundStyleE2EaEENS1_15EpilogueDefaultEEEEEvvEEEEvNT_6ParamsE,(.L_x_194 - _ZN7cutlass13device_kernelINS_4gemm6kernel13GemmUniversalIN4cute5tupleIJiiiiEEENS1_10collective13CollectiveMmaINS1_34MainloopSm90TmaGmmaWarpSpecializedILi2ENS5_IJNS4_1CILi1EEESB_SB_EEENS1_35KernelTmaWarpSpecializedCooperativeEEENS5_IJNSA_ILi256EEENSA_ILi64EEENSA_ILi32EEEEEEaNS5_IJlSB_lEEEaSJ_NS4_8TiledMMAINS4_8MMA_AtomIJNS4_4SM904GMMA26MMA_64x64x32_S32S8S8_SS_TNEEEENS4_6LayoutINS5_IJNSA_ILi2EEESB_SB_EEENS5_IJSB_NSA_ILi0EEEST_EEEEENS5_IJNS4_10UnderscoreESW_SW_EEEEENS4_13SM90_TMA_LOADENS4_14ComposedLayoutINS4_7SwizzleILi1ELi4ELi3EEENS4_18smem_ptr_flag_bitsILi8EEENSQ_INS5_IJNSA_ILi8EEESH_EEENS5_IJSH_SB_EEEEEEEvNS4_8identityESZ_S19_vS1A_EENS_8epilogue10collective6detail29Sm90TmaWarpSpecializedAdapterINS1D_15DefaultEpilogueIaSJ_SJ_NS1C_6thread17LinearCombinationIaLi1EiiLNS1H_9ScaleType4KindE0ELNS_15FloatRoundStyleE2EaEENS1_15EpilogueDefaultEEEEEvvEEEEvNT_6ParamsE)
        .other          _ZN7cutlass13device_kernelINS_4gemm6kernel13GemmUniversalIN4cute5tupleIJiiiiEEENS1_10collective13CollectiveMmaINS1_34MainloopSm90TmaGmmaWarpSpecializedILi2ENS5_IJNS4_1CILi1EEESB_SB_EEENS1_35KernelTmaWarpSpecializedCooperativeEEENS5_IJNSA_ILi256EEENSA_ILi64EEENSA_ILi32EEEEEEaNS5_IJlSB_lEEEaSJ_NS4_8TiledMMAINS4_8MMA_AtomIJNS4_4SM904GMMA26MMA_64x64x32_S32S8S8_SS_TNEEEENS4_6LayoutINS5_IJNSA_ILi2EEESB_SB_EEENS5_IJSB_NSA_ILi0EEEST_EEEEENS5_IJNS4_10UnderscoreESW_SW_EEEEENS4_13SM90_TMA_LOADENS4_14ComposedLayoutINS4_7SwizzleILi1ELi4ELi3EEENS4_18smem_ptr_flag_bitsILi8EEENSQ_INS5_IJNSA_ILi8EEESH_EEENS5_IJSH_SB_EEEEEEEvNS4_8identityESZ_S19_vS1A_EENS_8epilogue10collective6detail29Sm90TmaWarpSpecializedAdapterINS1D_15DefaultEpilogueIaSJ_SJ_NS1C_6thread17LinearCombinationIaLi1EiiLNS1H_9ScaleType4KindE0ELNS_15FloatRoundStyleE2EaEENS1_15EpilogueDefaultEEEEEvvEEEEvNT_6ParamsE,@"STO_CUDA_ENTRY STV_DEFAULT"
_ZN7cutlass13device_kernelINS_4gemm6kernel13GemmUniversalIN4cute5tupleIJiiiiEEENS1_10collective13CollectiveMmaINS1_34MainloopSm90TmaGmmaWarpSpecializedILi2ENS5_IJNS4_1CILi1EEESB_SB_EEENS1_35KernelTmaWarpSpecializedCooperativeEEENS5_IJNSA_ILi256EEENSA_ILi64EEENSA_ILi32EEEEEEaNS5_IJlSB_lEEEaSJ_NS4_8TiledMMAINS4_8MMA_AtomIJNS4_4SM904GMMA26MMA_64x64x32_S32S8S8_SS_TNEEEENS4_6LayoutINS5_IJNSA_ILi2EEESB_SB_EEENS5_IJSB_NSA_ILi0EEEST_EEEEENS5_IJNS4_10UnderscoreESW_SW_EEEEENS4_13SM90_TMA_LOADENS4_14ComposedLayoutINS4_7SwizzleILi1ELi4ELi3EEENS4_18smem_ptr_flag_bitsILi8EEENSQ_INS5_IJNSA_ILi8EEESH_EEENS5_IJSH_SB_EEEEEEEvNS4_8identityESZ_S19_vS1A_EENS_8epilogue10collective6detail29Sm90TmaWarpSpecializedAdapterINS1D_15DefaultEpilogueIaSJ_SJ_NS1C_6thread17LinearCombinationIaLi1EiiLNS1H_9ScaleType4KindE0ELNS_15FloatRoundStyleE2EaEENS1_15EpilogueDefaultEEEEEvvEEEEvNT_6ParamsE:
[----:B------:R-:W0:Y:S01]  /*0000*/  LDC R1, c[0x0][0x28] ;  /* 0x00000a00ff017b82 */ /* 0x000e220000000800 */
[----:B------:R-:W1:Y:S01]  /*0010*/  S2R R18, SR_TID.X ;  /* 0x0000000000127919 */ /* 0x000e620000002100 */
[----:B------:R-:W-:Y:S01]  /*0020*/  ELECT P0, URZ, PT ;  /* 0x00000000003f782f */ /* 0x000fe20003800000 */
[----:B------:R-:W-:Y:S01]  /*0030*/  BSSY B0, `(.L_x_0) ;  /* 0x000000f000007945 */ /* 0x000fe20003800000 */
[--C-:B-1----:R-:W-:Y:S02]  /*0040*/  SHF.R.U32.HI R0, RZ, 0x5, R18.reuse ;  /* 0x00000005ff007819 */ /* 0x102fe40000011612 */
[----:B------:R-:W-:-:S03]  /*0050*/  SHF.R.U32.HI R2, RZ, 0x7, R18 ;  /* 0x00000007ff027819 */ /* 0x000fc60000011612 */
[----:B------:R-:W1:Y:S04]  /*0060*/  SHFL.IDX PT, R5, R0, RZ, 0x1f ;  /* 0x00001fff00057589 */ /* 0x000e6800000e0000 */
[----:B------:R2:W3:Y:S01]  /*0070*/  SHFL.IDX PT, R8, R2, RZ, 0x1f ;  /* 0x00001fff02087589 */ /* 0x0004e200000e0000 */
[----:B-1----:R-:W-:-:S13]  /*0080*/  ISETP.NE.OR P0, PT, R5, RZ, !P0 ;  /* 0x000000ff0500720c */ /* 0x002fda0004705670 */
[----:B0-23--:R-:W-:Y:S05]  /*0090*/  @P0 BRA `(.L_x_1) ;  /* 0x0000000000200947 */ /* 0x00dfea0003800000 */
[----:B------:R-:W-:Y:S02]  /*00a0*/  ULDC.64 UR4, c[0x0][0x198] ;  /* 0x0000660000047ab9 */ /* 0x000fe40000000a00 */
[----:B------:R-:W-:Y:S02]  /*00b0*/  UIADD3 UR6, UP0, UR4, 0xf0, URZ ;  /* 0x000000f004067890 */ /* 0x000fe4000ff1e03f */
[----:B------:R-:W-:Y:S02]  /*00c0*/  UIADD3 UR4, UP1, UR4, 0x1f0, URZ ;  /* 0x000001f004047890 */ /* 0x000fe4000ff3e03f */
[----:B------:R-:W-:Y:S02]  /*00d0*/  UIADD3.X UR7, URZ, UR5, URZ, UP0, !UPT ;  /* 0x000000053f077290 */ /* 0x000fe400087fe43f */
[----:B------:R-:W-:-:S07]  /*00e0*/  UIADD3.X UR5, URZ, UR5, URZ, UP1, !UPT ;  /* 0x000000053f057290 */ /* 0x000fce0008ffe43f */
[----:B------:R0:W-:Y:S02]  /*00f0*/  UTMACCTL.PF [UR6] ;  /* 0x00000000060079b9 */ /* 0x0001e40008040000 */
[----:B------:R0:W-:Y:S02]  /*0100*/  UTMACCTL.PF [UR4] ;  /* 0x00000000040079b9 */ /* 0x0001e40008040000 */
[----:B0-----:R-:W-:Y:S01]  /*0110*/  NOP ;  /* 0x0000000000007918 */ /* 0x001fe20000000000 */
.L_x_1:
[----:B------:R-:W-:Y:S05]  /*0120*/  BSYNC B0 ;  /* 0x0000000000007941 */ /* 0x000fea0003800000 */
.L_x_0:
[----:B------:R-:W0:Y:S02]  /*0130*/  SHFL.IDX PT, R2, R0, RZ, 0x1f ;  /* 0x00001fff00027589 */ /* 0x000e2400000e0000 */
[----:B0-----:R-:W-:-:S13]  /*0140*/  ISETP.NE.AND P0, PT, R2, RZ, PT ;  /* 0x000000ff0200720c */ /* 0x001fda0003f05270 */
[----:B------:R-:W-:Y:S05]  /*0150*/  @P0 BRA `(.L_x_2) ;  /* 0x0000000000480947 */ /* 0x000fea0003800000 */
[----:B------:R-:W0:Y:S01]  /*0160*/  S2UR UR8, SR_CgaCtaId ;  /* 0x00000000000879c3 */ /* 0x000e220000008800 */
[----:B------:R-:W-:Y:S01]  /*0170*/  UMOV UR4, 0x400 ;  /* 0x0000040000047882 */ /* 0x000fe20000000000 */
[----:B------:R-:W-:Y:S01]  /*0180*/  UMOV UR5, 0x1 ;  /* 0x0000000100057882 */ /* 0x000fe20000000000 */
[----:B------:R-:W-:Y:S01]  /*0190*/  UMOV UR6, 0x100 ;  /* 0x0000010000067882 */ /* 0x000fe20000000000 */
[----:B------:R-:W-:Y:S01]  /*01a0*/  ELECT P0, URZ, PT ;  /* 0x00000000003f782f */ /* 0x000fe20003800000 */
[----:B------:R-:W-:-:S04]  /*01b0*/  UIADD3 UR6, -UR6, 0x100000, URZ ;  /* 0x0010000006067890 */ /* 0x000fc8000fffe13f */
[----:B------:R-:W-:Y:S02]  /*01c0*/  USHF.L.U32 UR7, UR6, 0xb, URZ ;  /* 0x0000000b06077899 */ /* 0x000fe4000800063f */
[----:B------:R-:W-:Y:S02]  /*01d0*/  USHF.L.U32 UR6, UR6, 0x1, URZ ;  /* 0x0000000106067899 */ /* 0x000fe4000800063f */
[----:B0-----:R-:W-:Y:S02]  /*01e0*/  ULEA UR8, UR8, UR4, 0x18 ;  /* 0x0000000408087291 */ /* 0x001fe4000f8ec03f */
[----:B------:R-:W-:-:S04]  /*01f0*/  UIADD3 UR4, -UR5, 0x100000, URZ ;  /* 0x0010000005047890 */ /* 0x000fc8000fffe13f */
[----:B------:R-:W-:Y:S02]  /*0200*/  USHF.L.U32 UR5, UR4, 0xb, URZ ;  /* 0x0000000b04057899 */ /* 0x000fe4000800063f */
[----:B------:R-:W-:Y:S01]  /*0210*/  USHF.L.U32 UR4, UR4, 0x1, URZ ;  /* 0x0000000104047899 */ /* 0x000fe2000800063f */
[----:B------:R-:W0:Y:S11]  /*0220*/  FENCE.VIEW.ASYNC.S ;  /* 0x00000000000073c6 */ /* 0x000e360000000000 */
[----:B0-----:R0:W1:Y:S01]  /*0230*/  SYNCS.EXCH.64 URZ, [UR8], UR4 ;  /* 0x00000004083f75b2 */ /* 0x0010620008000100 */
[----:B------:R0:W2:Y:S01]  /*0240*/  SYNCS.EXCH.64 URZ, [UR8+0x10], UR6 ;  /* 0x00001006083f75b2 */ /* 0x0000a20008000100 */
[----:B------:R0:W3:Y:S01]  /*0250*/  SYNCS.EXCH.64 URZ, [UR8+0x8], UR4 ;  /* 0x00000804083f75b2 */ /* 0x0000e20008000100 */
[----:B------:R0:W4:Y:S01]  /*0260*/  SYNCS.EXCH.64 URZ, [UR8+0x18], UR6 ;  /* 0x00001806083f75b2 */ /* 0x0001220008000100 */
[----:B------:R-:W-:Y:S01]  /*0270*/  NOP ;  /* 0x0000000000007918 */ /* 0x000fe20000000000 */
.L_x_2:
[----:B------:R-:W5:Y:S01]  /*0280*/  SHFL.IDX PT, R0, R0, RZ, 0x1f ;  /* 0x00001fff00007589 */ /* 0x000f6200000e0000 */
[----:B------:R-:W-:Y:S01]  /*0290*/  ELECT P0, URZ, PT ;  /* 0x00000000003f782f */ /* 0x000fe20003800000 */
[----:B------:R-:W1:Y:S01]  /*02a0*/  LDC R2, c[0x0][0x65c] ;  /* 0x00019700ff027b82 */ /* 0x000e620000000800 */
[----:B------:R-:W-:Y:S01]  /*02b0*/  SHF.R.S32.HI R6, RZ, 0x1f, R5 ;  /* 0x0000001fff067819 */ /* 0x000fe20000011405 */
[----:B------:R-:W2:Y:S01]  /*02c0*/  S2R R3, SR_CTAID.Y ;  /* 0x0000000000037919 */ /* 0x000ea20000002600 */
[----:B0-----:R-:W-:Y:S01]  /*02d0*/  UMOV UR4, 0x20 ;  /* 0x0000002000047882 */ /* 0x001fe20000000000 */
[----:B------:R-:W-:Y:S01]  /*02e0*/  ISETP.NE.AND P2, PT, R8, RZ, PT ;  /* 0x000000ff0800720c */ /* 0x000fe20003f45270 */
[----:B------:R-:W-:Y:S01]  /*02f0*/  NOP ;  /* 0x0000000000007918 */ /* 0x000fe20000000000 */
[----:B------:R-:W0:Y:S01]  /*0300*/  S2R R4, SR_CTAID.X ;  /* 0x0000000000047919 */ /* 0x000e220000002500 */
[----:B------:R-:W-:Y:S01]  /*0310*/  LEA.HI R6, R6, R5, RZ, 0x2 ;  /* 0x0000000506067211 */ /* 0x000fe200078f10ff */
[----:B------:R-:W-:Y:S01]  /*0320*/  NOP ;  /* 0x0000000000007918 */ /* 0x000fe20000000000 */
[----:B-----5:R-:W-:-:S02]  /*0330*/  ISETP.NE.OR P0, PT, R0, RZ, !P0 ;  /* 0x000000ff0000720c */ /* 0x020fc40004705670 */
[----:B-1----:R-:W-:-:S04]  /*0340*/  ISETP.NE.AND P3, PT, R2, 0x1, PT ;  /* 0x000000010200780c */ /* 0x002fc80003f65270 */
[----:B------:R-:W-:Y:S02]  /*0350*/  P2R R0, PR, RZ, 0x8 ;  /* 0x00000008ff007803 */ /* 0x000fe40000000000 */
[----:B------:R-:W-:-:S05]  /*0360*/  LOP3.LUT R0, R6, 0xfffffffc, RZ, 0xc0, !PT ;  /* 0xfffffffc06007812 */ /* 0x000fca00078ec0ff */
[----:B------:R-:W-:Y:S01]  /*0370*/  VOTEU.ALL UP0, P0 ;  /* 0x00000000003f7886 */ /* 0x000fe20000000000 */
[----:B------:R-:W-:Y:S01]  /*0380*/  IMAD.IADD R0, R5, 0x1, -R0 ;  /* 0x0000000105007824 */ /* 0x000fe200078e0a00 */
[----:B------:R-:W0:Y:S01]  /*0390*/  @P3 LDC R17, c[0x0][0x10] ;  /* 0x00000400ff113b82 */ /* 0x000e220000000800 */
[----:B------:R-:W-:Y:S01]  /*03a0*/  VOTEU.ALL UP1, P0 ;  /* 0x00000000003f7886 */ /* 0x000fe20000020000 */
[----:B--2---:R-:W-:Y:S01]  /*03b0*/  @P3 IMAD.MOV.U32 R6, RZ, RZ, R3 ;  /* 0x000000ffff063224 */ /* 0x004fe200078e0003 */
[----:B------:R-:W-:Y:S01]  /*03c0*/  @!UP0 UMOV UR6, 0x400 ;  /* 0x0000040000068882 */ /* 0x000fe20000000000 */
[----:B------:R-:W-:-:S04]  /*03d0*/  @!UP0 UIADD3 UR4, -UR4, 0x100000, URZ ;  /* 0x0010000004048890 */ /* 0x000fc8000fffe13f */
[----:B------:R-:W-:Y:S02]  /*03e0*/  @!UP0 USHF.L.U32 UR5, UR4, 0xb, URZ ;  /* 0x0000000b04058899 */ /* 0x000fe4000800063f */
[----:B------:R-:W-:Y:S01]  /*03f0*/  @!UP0 USHF.L.U32 UR4, UR4, 0x1, URZ ;  /* 0x0000000104048899 */ /* 0x000fe2000800063f */
[----:B------:R-:W-:Y:S02]  /*0400*/  @P3 IMAD.MOV.U32 R7, RZ, RZ, RZ ;  /* 0x000000ffff073224 */ /* 0x000fe400078e00ff */
[----:B------:R-:W-:Y:S01]  /*0410*/  IMAD.MOV.U32 R5, RZ, RZ, RZ ;  /* 0x000000ffff057224 */ /* 0x000fe200078e00ff */
[----:B------:R-:W1:Y:S01]  /*0420*/  @!UP0 S2UR UR7, SR_CgaCtaId ;  /* 0x00000000000789c3 */ /* 0x000e620000008800 */
[----:B------:R-:W-:-:S07]  /*0430*/  @P3 IMAD.MOV.U32 R11, RZ, RZ, RZ ;  /* 0x000000ffff0b3224 */ /* 0x000fce00078e00ff */
[----:B------:R-:W2:Y:S01]  /*0440*/  @!P3 LDC R9, c[0x0][0xc] ;  /* 0x00000300ff09bb82 */ /* 0x000ea20000000800 */
[----:B0-----:R-:W-:-:S04]  /*0450*/  @P3 IMAD.WIDE.U32 R16, R4, R17, R6 ;  /* 0x0000001104103225 */ /* 0x001fc800078e0006 */
[----:B------:R-:W-:Y:S01]  /*0460*/  @P3 IMAD.IADD R17, R17, 0x1, R11 ;  /* 0x0000000111113824 */ /* 0x000fe200078e020b */
[----:B-1----:R-:W-:Y:S01]  /*0470*/  @!UP0 ULEA UR6, UR7, UR6, 0x18 ;  /* 0x0000000607068291 */ /* 0x002fe2000f8ec03f */
[----:B------:R-:W-:Y:S01]  /*0480*/  VOTEU.ALL UP0, P0 ;  /* 0x00000000003f7886 */ /* 0x000fe20000000000 */
[----:B------:R-:W-:-:S04]  /*0490*/  ISETP.NE.AND P0, PT, R0, 0x3, PT ;  /* 0x000000030000780c */ /* 0x000fc80003f05270 */
[----:B------:R-:W-:Y:S01]  /*04a0*/  ISETP.EQ.OR P0, PT, R0, RZ, !P0 ;  /* 0x000000ff0000720c */ /* 0x000fe20004702670 */
[----:B--2---:R-:W-:-:S03]  /*04b0*/  @!P3 IMAD.WIDE.U32 R6, R9, R3, R4 ;  /* 0x000000030906b225 */ /* 0x004fc600078e0004 */
[C---:B------:R-:W-:Y:S01]  /*04c0*/  ISETP.EQ.AND P0, PT, R8.reuse, RZ, P0 ;  /* 0x000000ff0800720c */ /* 0x040fe20000702270 */
[----:B------:R-:W-:Y:S01]  /*04d0*/  VIADD R8, R8, 0xffffffff ;  /* 0xffffffff08087836 */ /* 0x000fe20000000000 */
[----:B------:R-:W0:Y:S02]  /*04e0*/  FENCE.VIEW.ASYNC.S ;  /* 0x00000000000073c6 */ /* 0x000e240000000000 */
[----:B0-----:R0:W3:Y:S01]  /*04f0*/  @!UP0 SYNCS.EXCH.64 URZ, [UR6+0x30], UR4 ;  /* 0x00003004063f85b2 */ /* 0x0010e20008000100 */
[----:B------:R-:W-:Y:S01]  /*0500*/  @!P3 IMAD.MOV.U32 R16, RZ, RZ, R6 ;  /* 0x000000ffff10b224 */ /* 0x000fe200078e0006 */
[----:B------:R-:W-:Y:S01]  /*0510*/  SEL R19, RZ, 0x1, !P0 ;  /* 0x00000001ff137807 */ /* 0x000fe20004000000 */
[----:B------:R-:W-:Y:S01]  /*0520*/  @!P3 IMAD.MOV.U32 R17, RZ, RZ, R7 ;  /* 0x000000ffff11b224 */ /* 0x000fe200078e0007 */
[----:B------:R-:W-:-:S04]  /*0530*/  ISETP.GE.U32.AND P1, PT, R8, 0x2, PT ;  /* 0x000000020800780c */ /* 0x000fc80003f26070 */
[----:B------:R-:W-:Y:S01]  /*0540*/  SEL R19, R19, 0x2, P1 ;  /* 0x0000000213137807 */ /* 0x000fe20000800000 */
[----:B------:R0:W3:Y:S01]  /*0550*/  @!UP1 SYNCS.EXCH.64 URZ, [UR6+0x38], UR4 ;  /* 0x00003804063f95b2 */ /* 0x0000e20008000100 */
[----:B------:R-:W-:Y:S01]  /*0560*/  NOP ;  /* 0x0000000000007918 */ /* 0x000fe20000000000 */
[----:B---34-:R-:W-:Y:S06]  /*0570*/  BAR.SYNC.DEFER_BLOCKING 0x0 ;  /* 0x0000000000007b1d */ /* 0x018fec0000010000 */
[----:B------:R-:W-:Y:S05]  /*0580*/  @!P2 BRA `(.L_x_3) ;  /* 0x0000004c00f8a947 */ /* 0x000fea0003800000 */
[----:B------:R-:W-:-:S13]  /*0590*/  ISETP.GT.U32.AND P0, PT, R8, 0x1, PT ;  /* 0x000000010800780c */ /* 0x000fda0003f04070 */
[----:B0-----:R-:W-:Y:S05]  /*05a0*/  @P0 EXIT ;  /* 0x000000000000094d */ /* 0x001fea0003800000 */
[----:B------:R-:W-:Y:S01]  /*05b0*/  ULDC.64 UR4, c[0x0][0x650] ;  /* 0x0001940000047ab9 */ /* 0x000fe20000000a00 */
[----:B------:R-:W-:Y:S01]  /*05c0*/  PRMT R0, RZ, 0x7610, R0 ;  /* 0x00007610ff007816 */ /* 0x000fe20000000000 */
[----:B------:R-:W-:Y:S01]  /*05d0*/  IMAD.MOV.U32 R90, RZ, RZ, -0x1 ;  /* 0xffffffffff5a7424 */ /* 0x000fe200078e00ff */
[----:B------:R-:W-:Y:S01]  /*05e0*/  ISETP.GE.U32.AND P0, PT, R16, UR4, PT ;  /* 0x0000000410007c0c */ /* 0x000fe2000bf06070 */
[----:B------:R-:W-:Y:S02]  /*05f0*/  IMAD.MOV.U32 R91, RZ, RZ, -0x1 ;  /* 0xffffffffff5b7424 */ /* 0x000fe400078e00ff */
[----:B------:R-:W-:Y:S01]  /*0600*/  IMAD.MOV.U32 R89, RZ, RZ, -0x1 ;  /* 0xffffffffff597424 */ /* 0x000fe200078e00ff */
[----:B------:R-:W-:-:S13]  /*0610*/  ISETP.GE.U32.AND.EX P0, PT, R17, UR5, PT, P0 ;  /* 0x0000000511007c0c */ /* 0x000fda000bf06100 */
[----:B------:R-:W-:Y:S05]  /*0620*/  @P0 BRA `(.L_x_4) ;  /* 0x0000000400540947 */ /* 0x000fea0003800000 */
[----:B------:R-:W0:Y:S01]  /*0630*/  LDC.64 R14, c[0x0][0x628] ;  /* 0x00018a00ff0e7b82 */ /* 0x000e220000000a00 */
[----:B------:R-:W-:Y:S02]  /*0640*/  IMAD.MOV.U32 R6, RZ, RZ, R16 ;  /* 0x000000ffff067224 */ /* 0x000fe400078e0010 */
[----:B------:R-:W-:-:S05]  /*0650*/  IMAD.MOV.U32 R7, RZ, RZ, R17 ;  /* 0x000000ffff077224 */ /* 0x000fca00078e0011 */
[----:B------:R-:W1:Y:S08]  /*0660*/  LDC R0, c[0x0][0x630] ;  /* 0x00018c00ff007b82 */ /* 0x000e700000000800 */
[----:B------:R-:W2:Y:S01]  /*0670*/  LDC.64 R20, c[0x0][0x620] ;  /* 0x00018800ff147b82 */ /* 0x000ea20000000a00 */
[----:B0-----:R-:W-:-:S04]  /*0680*/  ISETP.NE.U32.AND P0, PT, R14, RZ, PT ;  /* 0x000000ff0e00720c */ /* 0x001fc80003f05070 */
[----:B------:R-:W-:-:S13]  /*0690*/  ISETP.NE.AND.EX P0, PT, R15, RZ, PT, P0 ;  /* 0x000000ff0f00720c */ /* 0x000fda0003f05300 */
[----:B-12---:R-:W-:Y:S05]  /*06a0*/  @!P0 BRA `(.L_x_5) ;  /* 0x0000000000288947 */ /* 0x006fea0003800000 */
[----:B------:R-:W0:Y:S02]  /*06b0*/  LDC R11, c[0x0][0x634] ;  /* 0x00018d00ff0b7b82 */ /* 0x000e240000000800 */
[----:B0-----:R-:W-:-:S05]  /*06c0*/  IADD3 R11, P0, R16, R11, RZ ;  /* 0x0000000b100b7210 */ /* 0x001fca0007f1e0ff */
[----:B------:R-:W-:-:S04]  /*06d0*/  IMAD.X R13, RZ, RZ, R17, P0 ;  /* 0x000000ffff0d7224 */ /* 0x000fc800000e0611 */
[----:B------:R-:W-:-:S04]  /*06e0*/  IMAD.WIDE.U32 R6, R13, R14, RZ ;  /* 0x0000000e0d067225 */ /* 0x000fc800078e00ff */
[----:B------:R-:W-:-:S04]  /*06f0*/  IMAD.WIDE.U32 R8, P0, R11, R15, R6 ;  /* 0x0000000f0b087225 */ /* 0x000fc80007800006 */
[----:B------:R-:W-:-:S04]  /*0700*/  IMAD.WIDE.U32 R6, R11, R14, RZ ;  /* 0x0000000e0b067225 */ /* 0x000fc800078e00ff */
[----:B------:R-:W-:Y:S01]  /*0710*/  IMAD.X R11, RZ, RZ, RZ, P0 ;  /* 0x000000ffff0b7224 */ /* 0x000fe200000e06ff */
[----:B------:R-:W-:Y:S01]  /*0720*/  IADD3 RZ, P0, R7, R8, RZ ;  /* 0x0000000807ff7210 */ /* 0x000fe20007f1e0ff */
[----:B------:R-:W-:-:S04]  /*0730*/  IMAD.MOV.U32 R10, RZ, RZ, R9 ;  /* 0x000000ffff0a7224 */ /* 0x000fc800078e0009 */
[----:B------:R-:W-:-:S08]  /*0740*/  IMAD.WIDE.U32.X R6, R13, R15, R10, P0 ;  /* 0x0000000f0d067225 */ /* 0x000fd000000e040a */
.L_x_5:
[-CC-:B------:R-:W-:Y:S01]  /*0750*/  SHF.R.U64 R89, R6, R0.reuse, R7.reuse ;  /* 0x0000000006597219 */ /* 0x180fe20000001207 */
[----:B------:R-:W0:Y:S01]  /*0760*/  LDC R10, c[0x0][0x618] ;  /* 0x00018600ff0a7b82 */ /* 0x000e220000000800 */
[----:B------:R-:W-:Y:S01]  /*0770*/  SHF.R.U32.HI R5, RZ, R0, R7 ;  /* 0x00000000ff057219 */ /* 0x000fe20000011607 */
[----:B------:R-:W-:Y:S01]  /*0780*/  ULDC UR4, c[0x0][0x150] ;  /* 0x0000540000047ab9 */ /* 0x000fe20000000800 */
[----:B------:R-:W-:Y:S02]  /*0790*/  IADD3 R9, P0, RZ, -R89, RZ ;  /* 0x80000059ff097210 */ /* 0x000fe40007f1e0ff */
[----:B------:R-:W-:-:S03]  /*07a0*/  I2FP.F32.U32 R0, R4 ;  /* 0x0000000400007245 */ /* 0x000fc60000201000 */
[----:B------:R-:W1:Y:S01]  /*07b0*/  LDC.64 R26, c[0x0][0x640] ;  /* 0x00019000ff1a7b82 */ /* 0x000e620000000a00 */
[----:B------:R-:W-:Y:S02]  /*07c0*/  IMAD.X R11, RZ, RZ, ~R5, P0 ;  /* 0x000000ffff0b7224 */ /* 0x000fe400000e0e05 */
[----:B------:R-:W-:Y:S01]  /*07d0*/  FMUL R0, R0, UR4 ;  /* 0x0000000400007c20 */ /* 0x000fe20008400000 */
[----:B------:R-:W-:Y:S01]  /*07e0*/  IMAD.WIDE.U32 R6, R9, R20, R16 ;  /* 0x0000001409067225 */ /* 0x000fe200078e0010 */
[----:B------:R-:W-:-:S03]  /*07f0*/  ULDC UR4, c[0x0][0x154] ;  /* 0x0000550000047ab9 */ /* 0x000fc60000000800 */
[----:B------:R-:W-:Y:S01]  /*0800*/  IMAD R8, R11, R20, RZ ;  /* 0x000000140b087224 */ /* 0x000fe200078e02ff */
[----:B------:R-:W2:Y:S01]  /*0810*/  LDC R5, c[0x0][0x144] ;  /* 0x00005100ff057b82 */ /* 0x000ea20000000800 */
[----:B------:R-:W3:Y:S02]  /*0820*/  F2I.U32.TRUNC.NTZ R0, R0 ;  /* 0x0000000000007305 */ /* 0x000ee4000020f000 */
[----:B------:R-:W-:-:S04]  /*0830*/  IMAD R9, R9, R21, R8 ;  /* 0x0000001509097224 */ /* 0x000fc800078e0208 */
[----:B------:R-:W-:Y:S01]  /*0840*/  IMAD.IADD R7, R7, 0x1, R9 ;  /* 0x0000000107077824 */ /* 0x000fe200078e0209 */
[----:B------:R-:W4:Y:S01]  /*0850*/  LDC R12, c[0x0][0x608] ;  /* 0x00018200ff0c7b82 */ /* 0x000f220000000800 */
[----:B------:R-:W-:-:S03]  /*0860*/  IMAD.MOV.U32 R9, RZ, RZ, -0x1 ;  /* 0xffffffffff097424 */ /* 0x000fc600078e00ff */
[-CC-:B0-----:R-:W-:Y:S02]  /*0870*/  SHF.R.U64 R20, R6, R10.reuse, R7.reuse ;  /* 0x0000000a06147219 */ /* 0x181fe40000001207 */
[----:B------:R-:W-:Y:S02]  /*0880*/  I2FP.F32.U32 R6, R3 ;  /* 0x0000000300067245 */ /* 0x000fe40000201000 */
[----:B------:R-:W0:Y:S01]  /*0890*/  LDC R24, c[0x0][0x658] ;  /* 0x00019600ff187b82 */ /* 0x000e220000000800 */
[----:B-1----:R-:W-:Y:S01]  /*08a0*/  ISETP.NE.U32.AND P0, PT, R26, RZ, PT ;  /* 0x000000ff1a00720c */ /* 0x002fe20003f05070 */
[----:B---3--:R-:W-:Y:S01]  /*08b0*/  IMAD.MOV R8, RZ, RZ, -R0 ;  /* 0x000000ffff087224 */ /* 0x008fe200078e0a00 */
[----:B------:R-:W-:Y:S01]  /*08c0*/  SHF.R.U32.HI R7, RZ, R10, R7 ;  /* 0x0000000aff077219 */ /* 0x000fe20000011607 */
[----:B------:R-:W-:Y:S01]  /*08d0*/  FMUL R6, R6, UR4 ;  /* 0x0000000406067c20 */ /* 0x000fe20008400000 */
[----:B------:R-:W-:-:S03]  /*08e0*/  ISETP.NE.AND.EX P0, PT, R27, RZ, PT, P0 ;  /* 0x000000ff1b00720c */ /* 0x000fc60003f05300 */
[----:B------:R-:W1:Y:S01]  /*08f0*/  LDC R14, c[0x0][0x148] ;  /* 0x00005200ff0e7b82 */ /* 0x000e620000000800 */
[----:B--2---:R-:W-:-:S07]  /*0900*/  IMAD R0, R5, R8, R4 ;  /* 0x0000000805007224 */ /* 0x004fce00078e0204 */
[----:B------:R-:W2:Y:S01]  /*0910*/  LDC R22, c[0x0][0x600] ;  /* 0x00018000ff167b82 */ /* 0x000ea20000000800 */
[-CC-:B----4-:R-:W-:Y:S02]  /*0920*/  SHF.R.U64 R28, R20, R12.reuse, R7.reuse ;  /* 0x0000000c141c7219 */ /* 0x190fe40000001207 */
[----:B------:R-:W-:Y:S01]  /*0930*/  SHF.R.U32.HI R5, RZ, R12, R7 ;  /* 0x0000000cff057219 */ /* 0x000fe20000011607 */
[----:B------:R-:W-:Y:S01]  /*0940*/  IMAD.MOV.U32 R7, RZ, RZ, 0x1 ;  /* 0x00000001ff077424 */ /* 0x000fe200078e00ff */
[----:B------:R3:W4:Y:S03]  /*0950*/  F2I.U32.TRUNC.NTZ R12, R6 ;  /* 0x00000006000c7305 */ /* 0x000726000020f000 */
[----:B------:R-:W1:Y:S01]  /*0960*/  LDC R15, c[0x0][0x648] ;  /* 0x00019200ff0f7b82 */ /* 0x000e620000000800 */
[-C--:B0-----:R-:W-:Y:S02]  /*0970*/  SHF.L.U32 R4, R9, R24.reuse, RZ ;  /* 0x0000001809047219 */ /* 0x081fe400000006ff */
[----:B------:R-:W-:-:S02]  /*0980*/  SHF.R.U64 R30, R28, R24, R5 ;  /* 0x000000181c1e7219 */ /* 0x000fc40000001205 */
[----:B------:R-:W-:Y:S02]  /*0990*/  LOP3.LUT R11, RZ, R4, RZ, 0x33, !PT ;  /* 0x00000004ff0b7212 */ /* 0x000fe400078e33ff */
[-C--:B------:R-:W-:Y:S01]  /*09a0*/  SHF.R.U32.HI R5, RZ, R24.reuse, R5 ;  /* 0x00000018ff057219 */ /* 0x080fe20000011605 */
[----:B------:R-:W0:Y:S01]  /*09b0*/  LDC R21, c[0x0][0x638] ;  /* 0x00018e00ff157b82 */ /* 0x000e220000000800 */
[----:B------:R-:W-:Y:S01]  /*09c0*/  SHF.L.U32 R10, R7, R24, RZ ;  /* 0x00000018070a7219 */ /* 0x000fe200000006ff */
[----:B------:R-:W-:-:S06]  /*09d0*/  IMAD.MOV.U32 R4, RZ, RZ, R30 ;  /* 0x000000ffff047224 */ /* 0x000fcc00078e001e */
[----:B------:R-:W0:Y:S01]  /*09e0*/  LDC R90, c[0x0][0x610] ;  /* 0x00018400ff5a7b82 */ /* 0x000e220000000800 */
[----:B---34-:R-:W-:Y:S05]  /*09f0*/  @!P0 BRA `(.L_x_6) ;  /* 0x0000000000288947 */ /* 0x018fea0003800000 */
[----:B------:R-:W3:Y:S02]  /*0a00*/  LDC R9, c[0x0][0x64c] ;  /* 0x00019300ff097b82 */ /* 0x000ee40000000800 */
[----:B---3--:R-:W-:-:S05]  /*0a10*/  IADD3 R9, P0, R30, R9, RZ ;  /* 0x000000091e097210 */ /* 0x008fca0007f1e0ff */
        /* <DEDUP_REMOVED lines=8> */
.L_x_6:
[----:B-1----:R-:W-:Y:S01]  /*0aa0*/  SHF.R.U64 R4, R4, R15, R5 ;  /* 0x0000000f04047219 */ /* 0x002fe20000001205 */
[----:B--2---:R-:W-:Y:S01]  /*0ab0*/  VIADD R5, R22, 0xffffffff ;  /* 0xffffffff16057836 */ /* 0x004fe20000000000 */
[----:B------:R-:W-:Y:S01]  /*0ac0*/  LOP3.LUT R11, R28, R11, RZ, 0xc0, !PT ;  /* 0x0000000b1c0b7212 */ /* 0x000fe200078ec0ff */
[----:B------:R-:W-:Y:S02]  /*0ad0*/  IMAD.MOV R12, RZ, RZ, -R12 ;  /* 0x000000ffff0c7224 */ /* 0x000fe400078e0a0c */
[----:B------:R-:W-:Y:S01]  /*0ae0*/  IMAD.MOV R6, RZ, RZ, -R4 ;  /* 0x000000ffff067224 */ /* 0x000fe200078e0a04 */
[----:B------:R-:W-:Y:S01]  /*0af0*/  LOP3.LUT R5, R20, R5, RZ, 0xc0, !PT ;  /* 0x0000000514057212 */ /* 0x000fe200078ec0ff */
[----:B------:R-:W-:Y:S02]  /*0b00*/  @P3 IMAD R0, R14, R12, R3 ;  /* 0x0000000c0e003224 */ /* 0x000fe400078e0203 */
[----:B------:R-:W-:Y:S02]  /*0b10*/  IMAD R11, R10, R4, R11 ;  /* 0x000000040a0b7224 */ /* 0x000fe400078e020b */
[----:B0-----:R-:W-:-:S02]  /*0b20*/  IMAD R3, R6, R21, R30 ;  /* 0x0000001506037224 */ /* 0x001fc400078e021e */
[----:B------:R-:W-:Y:S02]  /*0b30*/  IMAD R90, R11, R90, R0 ;  /* 0x0000005a0b5a7224 */ /* 0x000fe400078e0200 */
[----:B------:R-:W-:Y:S02]  /*0b40*/  IMAD R3, R3, R22, R5 ;  /* 0x0000001603037224 */ /* 0x000fe400078e0205 */
[----:B------:R-:W-:-:S03]  /*0b50*/  IMAD.MOV.U32 R0, RZ, RZ, 0x1 ;  /* 0x00000001ff007424 */ /* 0x000fc600078e00ff */
[----:B------:R-:W-:Y:S02]  /*0b60*/  SEL R91, R3, R90, !P3 ;  /* 0x0000005a035b7207 */ /* 0x000fe40005800000 */
[----:B------:R-:W-:-:S07]  /*0b70*/  SEL R90, R90, R3, !P3 ;  /* 0x000000035a5a7207 */ /* 0x000fce0005800000 */
.L_x_4:
[----:B------:R-:W-:-:S08]  /*0b80*/  NOP ;  /* 0x0000000000007918 */ /* 0x000fd00000000000 */
[----:B------:R-:W0:Y:S02]  /*0b90*/  USETMAXREG.TRY_ALLOC.CTAPOOL UP0, 0xe8 ;  /* 0x000000e8000079c8 */ /* 0x000e240008000600 */
[----:B0-----:R-:W-:-:S13]  /*0ba0*/  PLOP3.LUT P0, PT, PT, PT, UP0, 0x80, 0x0 ;  /* 0x000000000000781c */ /* 0x001fda0003f0f008 */
[----:B------:R-:W-:Y:S05]  /*0bb0*/  @!P0 BRA `(.L_x_4) ;  /* 0xfffffffc00f08947 */ /* 0x000fea000383ffff */
[----:B------:R-:W-:Y:S01]  /*0bc0*/  ULDC.64 UR4, c[0x0][0x598] ;  /* 0x0001660000047ab9 */ /* 0x000fe20000000a00 */
[----:B------:R-:W-:Y:S01]  /*0bd0*/  ULDC.64 UR36, c[0x0][0x208] ;  /* 0x0000820000247ab9 */ /* 0x000fe20000000a00 */
[----:B------:R-:W-:-:S04]  /*0be0*/  ISETP.NE.U32.AND P0, PT, RZ, UR4, PT ;  /* 0x00000004ff007c0c */ /* 0x000fc8000bf05070 */
[----:B------:R-:W-:-:S13]  /*0bf0*/  ISETP.NE.AND.EX P0, PT, RZ, UR5, PT, P0 ;  /* 0x00000005ff007c0c */ /* 0x000fda000bf05300 */
[----:B------:R-:W-:Y:S05]  /*0c00*/  @!P0 BRA `(.L_x_7) ;  /* 0x00000000001c8947 */ /* 0x000fea0003800000 */
[----:B------:R-:W0:Y:S02]  /*0c10*/  LDC.64 R4, c[0x0][0x598] ;  /* 0x00016600ff047b82 */ /* 0x000e240000000a00 */
[----:B0-----:R-:W2:Y:S02]  /*0c20*/  LDG.E.64 R4, desc[UR36][R4.64] ;  /* 0x0000002404047981 */ /* 0x001ea4000c1e1b00 */
[----:B--2---:R-:W-:-:S04]  /*0c30*/  ISETP.NE.U32.AND P0, PT, R4, RZ, PT ;  /* 0x000000ff0400720c */ /* 0x004fc80003f05070 */
[----:B------:R-:W-:-:S13]  /*0c40*/  ISETP.NE.AND.EX P0, PT, R5, RZ, PT, P0 ;  /* 0x000000ff0500720c */ /* 0x000fda0003f05300 */
[----:B------:R-:W-:Y:S05]  /*0c50*/  @!P0 BRA `(.L_x_7) ;  /* 0x0000000000088947 */ /* 0x000fea0003800000 */
[----:B------:R0:W5:Y:S01]  /*0c60*/  LD.E R22, desc[UR36][R4.64] ;  /* 0x0000002404167980 */ /* 0x000162000c101900 */
[----:B------:R-:W-:Y:S05]  /*0c70*/  BRA `(.L_x_8) ;  /* 0x0000000000247947 */ /* 0x000fea0003800000 */
.L_x_7:
[----:B------:R-:W-:Y:S02]  /*0c80*/  ULDC.64 UR4, c[0x0][0x588] ;  /* 0x0001620000047ab9 */ /* 0x000fe40000000a00 */
[----:B------:R-:W-:-:S04]  /*0c90*/  ISETP.NE.U32.AND P0, PT, RZ, UR4, PT ;  /* 0x00000004ff007c0c */ /* 0x000fc8000bf05070 */
[----:B------:R-:W-:-:S13]  /*0ca0*/  ISETP.NE.AND.EX P0, PT, RZ, UR5, PT, P0 ;  /* 0x00000005ff007c0c */ /* 0x000fda000bf05300 */
[----:B------:R-:W-:Y:S05]  /*0cb0*/  @!P0 BRA `(.L_x_9) ;  /* 0x00000000000c8947 */ /* 0x000fea0003800000 */
[----:B------:R-:W0:Y:S02]  /*0cc0*/  LDC.64 R22, c[0x0][0x588] ;  /* 0x00016200ff167b82 */ /* 0x000e240000000a00 */
[----:B0-----:R1:W5:Y:S01]  /*0cd0*/  LDG.E R22, desc[UR36][R22.64] ;  /* 0x0000002416167981 */ /* 0x001362000c1e1900 */
[----:B------:R-:W-:Y:S05]  /*0ce0*/  BRA `(.L_x_8) ;  /* 0x0000000000087947 */ /* 0x000fea0003800000 */
.L_x_9:
[----:B------:R-:W-:Y:S02]  /*0cf0*/  ULDC UR4, c[0x0][0x580] ;  /* 0x0001600000047ab9 */ /* 0x000fe40000000800 */
[----:B------:R-:W-:-:S07]  /*0d00*/  IMAD.U32 R22, RZ, RZ, UR4 ;  /* 0x00000004ff167e24 */ /* 0x000fce000f8e00ff */
.L_x_8:
[----:B------:R-:W-:Y:S02]  /*0d10*/  ULDC.64 UR4, c[0x0][0x5a0] ;  /* 0x0001680000047ab9 */ /* 0x000fe40000000a00 */
[----:B------:R-:W-:-:S04]  /*0d20*/  ISETP.NE.U32.AND P0, PT, RZ, UR4, PT ;  /* 0x00000004ff007c0c */ /* 0x000fc8000bf05070 */
[----:B------:R-:W-:-:S13]  /*0d30*/  ISETP.NE.AND.EX P0, PT, RZ, UR5, PT, P0 ;  /* 0x00000005ff007c0c */ /* 0x000fda000bf05300 */
[----:B------:R-:W-:Y:S05]  /*0d40*/  @!P0 BRA `(.L_x_10) ;  /* 0x00000000001c8947 */ /* 0x000fea0003800000 */
[----:B0-----:R-:W0:Y:S02]  /*0d50*/  LDC.64 R4, c[0x0][0x5a0] ;  /* 0x00016800ff047b82 */ /* 0x001e240000000a00 */
[----:B0-----:R-:W2:Y:S02]  /*0d60*/  LDG.E.64 R4, desc[UR36][R4.64] ;  /* 0x0000002404047981 */ /* 0x001ea4000c1e1b00 */
[----:B--2---:R-:W-:-:S04]  /*0d70*/  ISETP.NE.U32.AND P0, PT, R4, RZ, PT ;  /* 0x000000ff0400720c */ /* 0x004fc80003f05070 */
[----:B------:R-:W-:-:S13]  /*0d80*/  ISETP.NE.AND.EX P0, PT, R5, RZ, PT, P0 ;  /* 0x000000ff0500720c */ /* 0x000fda0003f05300 */
[----:B------:R-:W-:Y:S05]  /*0d90*/  @!P0 BRA `(.L_x_10) ;  /* 0x0000000000088947 */ /* 0x000fea0003800000 */
[----:B-1----:R0:W5:Y:S01]  /*0da0*/  LD.E R23, desc[UR36][R4.64] ;  /* 0x0000002404177980 */ /* 0x002162000c101900 */
[----:B------:R-:W-:Y:S05]  /*0db0*/  BRA `(.L_x_11) ;  /* 0x0000000000247947 */ /* 0x000fea0003800000 */
.L_x_10:
[----:B------:R-:W-:Y:S02]  /*0dc0*/  ULDC.64 UR4, c[0x0][0x590] ;  /* 0x0001640000047ab9 */ /* 0x000fe40000000a00 */
[----:B------:R-:W-:-:S04]  /*0dd0*/  ISETP.NE.U32.AND P0, PT, RZ, UR4, PT ;  /* 0x00000004ff007c0c */ /* 0x000fc8000bf05070 */
[----:B------:R-:W-:-:S13]  /*0de0*/  ISETP.NE.AND.EX P0, PT, RZ, UR5, PT, P0 ;  /* 0x00000005ff007c0c */ /* 0x000fda000bf05300 */
[----:B------:R-:W-:Y:S05]  /*0df0*/  @!P0 BRA `(.L_x_12) ;  /* 0x00000000000c8947 */ /* 0x000fea0003800000 */
[----:B0-----:R-:W1:Y:S02]  /*0e00*/  LDC.64 R4, c[0x0][0x590] ;  /* 0x00016400ff047b82 */ /* 0x001e640000000a00 */
[----:B-1----:R1:W5:Y:S01]  /*0e10*/  LDG.E R23, desc[UR36][R4.64] ;  /* 0x0000002404177981 */ /* 0x002362000c1e1900 */
[----:B------:R-:W-:Y:S05]  /*0e20*/  BRA `(.L_x_11) ;  /* 0x0000000000087947 */ /* 0x000fea0003800000 */
.L_x_12:
[----:B------:R-:W-:Y:S02]  /*0e30*/  ULDC UR4, c[0x0][0x584] ;  /* 0x0001610000047ab9 */ /* 0x000fe40000000800 */
[----:B-1----:R-:W-:-:S07]  /*0e40*/  IMAD.U32 R23, RZ, RZ, UR4 ;  /* 0x00000004ff177e24 */ /* 0x002fce000f8e00ff */
.L_x_11:
[----:B------:R-:W-:-:S13]  /*0e50*/  LOP3.LUT P0, RZ, R0, 0xff, RZ, 0xc0, !PT ;  /* 0x000000ff00ff7812 */ /* 0x000fda000780c0ff */
[----:B------:R-:W-:Y:S05]  /*0e60*/  @!P0 EXIT ;  /* 0x000000000000894d */ /* 0x000fea0003800000 */
[----:B------:R-:W-:Y:S01]  /*0e70*/  ULDC UR4, c[0x0][0x28c] ;  /* 0x0000a30000047ab9 */ /* 0x000fe20000000800 */
[----:B------:R-:W-:Y:S01]  /*0e80*/  UMOV UR38, URZ ;  /* 0x0000003f00267c82 */ /* 0x000fe20008000000 */
[----:B------:R-:W-:Y:S01]  /*0e90*/  UIADD3 UR4, UR4, 0x1f, URZ ;  /* 0x0000001f04047890 */ /* 0x000fe2000fffe03f */
[----:B------:R-:W-:-:S03]  /*0ea0*/  UMOV UR39, URZ ;  /* 0x0000003f00277c82 */ /* 0x000fc60008000000 */
[----:B------:R-:W-:-:S04]  /*0eb0*/  USHF.R.S32.HI UR5, URZ, 0x1f, UR4 ;  /* 0x0000001f3f057899 */ /* 0x000fc80008011404 */
[----:B------:R-:W-:-:S04]  /*0ec0*/  ULEA.HI UR5, UR5, UR4, URZ, 0x5 ;  /* 0x0000000405057291 */ /* 0x000fc8000f8f283f */
[----:B------:R-:W-:-:S12]  /*0ed0*/  USHF.R.S32.HI UR40, URZ, 0x5, UR5 ;  /* 0x000000053f287899 */ /* 0x000fd80008011405 */
.L_x_162:
[----:B------:R-:W-:Y:S01]  /*0ee0*/  LOP3.LUT R0, R18, 0x80, RZ, 0xc0, !PT ;  /* 0x0000008012007812 */ /* 0x000fe200078ec0ff */
[----:B------:R-:W2:Y:S01]  /*0ef0*/  S2UR UR7, SR_CgaCtaId ;  /* 0x00000000000779c3 */ /* 0x000ea20000008800 */
[----:B------:R-:W-:Y:S02]  /*0f00*/  UMOV UR6, 0x400 ;  /* 0x0000040000067882 */ /* 0x000fe40000000000 */
[----:B------:R-:W-:-:S06]  /*0f10*/  SHF.R.U32.HI R0, RZ, 0x7, R0 ;  /* 0x00000007ff007819 */ /* 0x000fcc0000011600 */
[----:B---3--:R-:W3:Y:S01]  /*0f20*/  SHFL.IDX PT, R0, R0, RZ, 0x1f ;  /* 0x00001fff00007589 */ /* 0x008ee200000e0000 */
[----:B--2---:R-:W-:Y:S01]  /*0f30*/  ULEA UR6, UR7, UR6, 0x18 ;  /* 0x0000000607067291 */ /* 0x004fe2000f8ec03f */
[----:B---3--:R-:W-:-:S13]  /*0f40*/  R2UR UR4, R0 ;  /* 0x00000000000472ca */ /* 0x008fda00000e0000 */
[----:B------:R-:W-:-:S04]  /*0f50*/  ULEA.HI UR5, UR4, UR4, URZ, 0x1 ;  /* 0x0000000404057291 */ /* 0x000fc8000f8f083f */
[----:B------:R-:W-:-:S04]  /*0f60*/  ULOP3.LUT UR5, UR5, 0x1ffffe, URZ, 0xc0, !UPT ;  /* 0x001ffffe05057892 */ /* 0x000fc8000f8ec03f */
[----:B------:R-:W-:-:S03]  /*0f70*/  UIADD3 UR5, UR4, -UR5, URZ ;  /* 0x8000000504057290 */ /* 0x000fc6000fffe03f */
[----:B------:R-:W-:Y:S01]  /*0f80*/  ULDC UR4, c[0x0][0x28c] ;  /* 0x0000a30000047ab9 */ /* 0x000fe20000000800 */
[----:B------:R-:W-:Y:S01]  /*0f90*/  ULEA UR5, UR5, UR6, 0xb ;  /* 0x0000000605057291 */ /* 0x000fe2000f8e583f */
[----:B------:R-:W-:-:S03]  /*0fa0*/  ISETP.LT.AND P0, PT, RZ, UR4, PT ;  /* 0x00000004ff007c0c */ /* 0x000fc6000bf01270 */
[----:B------:R-:W-:-:S04]  /*0fb0*/  UIADD3 UR5, UR5, 0x100, URZ ;  /* 0x0000010005057890 */ /* 0x000fc8000fffe03f */
[----:B------:R-:W-:-:S04]  /*0fc0*/  USHF.R.U32.HI UR5, URZ, 0x4, UR5 ;  /* 0x000000043f057899 */ /* 0x000fc80008011605 */
[----:B------:R-:W-:-:S04]  /*0fd0*/  ULOP3.LUT UR5, UR5, 0x3fff, URZ, 0xc0, !UPT ;  /* 0x00003fff05057892 */ /* 0x000fc8000f8ec03f */
[----:B------:R-:W-:Y:S01]  /*0fe0*/  ULOP3.LUT UR41, UR5, 0x10000, URZ, 0xfc, !UPT ;  /* 0x0001000005297892 */ /* 0x000fe2000f8efc3f */
[----:B01--4-:R-:W-:Y:S11]  /*0ff0*/  @P0 BRA `(.L_x_13) ;  /* 0x0000000000400947 */ /* 0x013ff60003800000 */
[----:B------:R-:W-:Y:S01]  /*1000*/  MOV R0, 0x0 ;  /* 0x0000000000007802 */ /* 0x000fe20000000f00 */
[----:B------:R-:W-:Y:S01]  /*1010*/  ULDC.64 UR4, c[0x4][0x68] ;  /* 0x01001a0000047ab9 */ /* 0x000fe20000000a00 */
[----:B------:R-:W-:Y:S01]  /*1020*/  ULDC.64 UR6, c[0x4][0x8] ;  /* 0x0100020000067ab9 */ /* 0x000fe20000000a00 */
[----:B01----:R-:W-:Y:S01]  /*1030*/  IMAD.U32 R4, RZ, RZ, UR4 ;  /* 0x00000004ff047e24 */ /* 0x003fe2000f8e00ff */
[----:B------:R0:W1:Y:S01]  /*1040*/  LDC.64 R14, c[0x4][R0] ;  /* 0x01000000000e7b82 */ /* 0x0000620000000a00 */
[----:B------:R-:W-:Y:S01]  /*1050*/  IMAD.U32 R5, RZ, RZ, UR5 ;  /* 0x00000005ff057e24 */ /* 0x000fe2000f8e00ff */
[----:B------:R-:W-:Y:S01]  /*1060*/  ULDC.64 UR4, c[0x4][0x70] ;  /* 0x01001c0000047ab9 */ /* 0x000fe20000000a00 */
[----:B------:R-:W-:Y:S02]  /*1070*/  IMAD.U32 R10, RZ, RZ, UR6 ;  /* 0x00000006ff0a7e24 */ /* 0x000fe4000f8e00ff */
[----:B------:R-:W-:Y:S02]  /*1080*/  IMAD.U32 R6, RZ, RZ, UR4 ;  /* 0x00000004ff067e24 */ /* 0x000fe4000f8e00ff */
[----:B------:R-:W-:-:S02]  /*1090*/  IMAD.U32 R7, RZ, RZ, UR5 ;  /* 0x00000005ff077e24 */ /* 0x000fc4000f8e00ff */
[----:B------:R-:W-:Y:S02]  /*10a0*/  IMAD.U32 R11, RZ, RZ, UR7 ;  /* 0x00000007ff0b7e24 */ /* 0x000fe4000f8e00ff */
[----:B------:R-:W-:Y:S02]  /*10b0*/  IMAD.MOV.U32 R8, RZ, RZ, 0x1e1 ;  /* 0x000001e1ff087424 */ /* 0x000fe400078e00ff */
[----:B------:R-:W-:Y:S02]  /*10c0*/  IMAD.MOV.U32 R12, RZ, RZ, 0x1 ;  /* 0x00000001ff0c7424 */ /* 0x000fe400078e00ff */
[----:B0-----:R-:W-:-:S07]  /*10d0*/  IMAD.MOV.U32 R13, RZ, RZ, RZ ;  /* 0x000000ffff0d7224 */ /* 0x001fce00078e00ff */
[----:B------:R-:W-:-:S07]  /*10e0*/  LEPC R20, `(.L_x_13) ;  /* 0x000000001014794e */ /* 0x000fce0000000000 */
[----:B-1---5:R-:W-:Y:S05]  /*10f0*/  CALL.ABS.NOINC R14 ;  /* 0x000000000e007343 */ /* 0x022fea0003c00000 */
.L_x_13:
[----:B------:R-:W-:-:S04]  /*1100*/  LOP3.LUT R0, R19, 0x1, RZ, 0xfc, !PT ;  /* 0x0000000113007812 */ /* 0x000fc800078efcff */
[----:B------:R-:W-:-:S13]  /*1110*/  ISETP.NE.AND P0, PT, R0, 0x3, PT ;  /* 0x000000030000780c */ /* 0x000fda0003f05270 */
[----:B------:R-:W-:Y:S05]  /*1120*/  @!P0 BRA `(.L_x_14) ;  /* 0x0000000000048947 */ /* 0x000fea0003800000 */
[----:B------:R-:W-:Y:S01]  /*1130*/  BPT.TRAP 0x1 ;  /* 0x000000040000795c */ /* 0x000fe20000300000 */
.L_x_14:
[----:B------:R-:W2:Y:S01]  /*1140*/  S2UR UR5, SR_CgaCtaId ;  /* 0x00000000000579c3 */ /* 0x000ea20000008800 */
[----:B------:R-:W-:Y:S01]  /*1150*/  UMOV UR4, 0x400 ;  /* 0x0000040000047882 */ /* 0x000fe20000000000 */
[----:B------:R-:W-:Y:S02]  /*1160*/  IMAD.U32 R0, RZ, RZ, UR38 ;  /* 0x00000026ff007e24 */ /* 0x000fe4000f8e00ff */
[----:B------:R-:W-:-:S03]  /*1170*/  IMAD.U32 R3, RZ, RZ, UR39 ;  /* 0x00000027ff037e24 */ /* 0x000fc6000f8e00ff */
[----:B------:R-:W-:Y:S01]  /*1180*/  SHF.L.U32 R0, R0, 0x1f, RZ ;  /* 0x0000001f00007819 */ /* 0x000fe200000006ff */
[----:B--2---:R-:W-:-:S06]  /*1190*/  ULEA UR4, UR5, UR4, 0x18 ;  /* 0x0000000405047291 */ /* 0x004fcc000f8ec03f */
[----:B------:R-:W-:-:S04]  /*11a0*/  IMAD.U32 R6, RZ, RZ, UR4 ;  /* 0x00000004ff067e24 */ /* 0x000fc8000f8e00ff */
[----:B------:R-:W-:-:S04]  /*11b0*/  IMAD R3, R3, 0x8, R6 ;  /* 0x0000000803037824 */ /* 0x000fc800078e0206 */
[----:B------:R2:W3:Y:S01]  /*11c0*/  SYNCS.PHASECHK.TRANS64.TRYWAIT P1, [R3+URZ], R0 ;  /* 0x00000000030075a7 */ /* 0x0004e2000802017f */
[----:B------:R-:W-:Y:S05]  /*11d0*/  @!P0 BRA `(.L_x_15) ;  /* 0x0000000000048947 */ /* 0x000fea0003800000 */
[----:B------:R-:W-:Y:S01]  /*11e0*/  BPT.TRAP 0x1 ;  /* 0x000000040000795c */ /* 0x000fe20000300000 */
.L_x_15:
[----:B---3--:R-:W-:Y:S05]  /*11f0*/  @P1 BRA `(.L_x_16) ;  /* 0x0000000000081947 */ /* 0x008fea0003800000 */
[----:B------:R-:W3:Y:S02]  /*1200*/  SYNCS.PHASECHK.TRANS64.TRYWAIT P1, [R3+URZ], R0 ;  /* 0x00000000030075a7 */ /* 0x000ee4000802017f */
[----:B---3--:R-:W-:Y:S05]  /*1210*/  @!P1 BRA `(.L_x_17) ;  /* 0x00000058001c9947 */ /* 0x008fea0003800000 */
.L_x_16:
[----:B------:R-:W-:-:S04]  /*1220*/  UISETP.LT.AND UP0, UPT, UR40, 0x1, UPT ;  /* 0x000000012800788c */ /* 0x000fc8000bf01270 */
[----:B------:R-:W-:-:S06]  /*1230*/  USEL UR4, UR40, 0x1, UP0 ;  /* 0x0000000128047887 */ /* 0x000fcc0008000000 */
[----:B--23--:R-:W-:Y:S01]  /*1240*/  IMAD.U32 R0, RZ, RZ, UR4 ;  /* 0x00000004ff007e24 */ /* 0x00cfe2000f8e00ff */
[----:B------:R-:W-:Y:S05]  /*1250*/  WARPSYNC.ALL ;  /* 0x0000000000007948 */ /* 0x000fea0003800000 */
[----:B------:R-:W-:-:S04]  /*1260*/  IADD3 R0, -R0, UR40, RZ ;  /* 0x0000002800007c10 */ /* 0x000fc8000fffe1ff */
[----:B------:R-:W-:Y:S02]  /*1270*/  ISETP.GE.AND P1, PT, R0, 0x1, PT ;  /* 0x000000010000780c */ /* 0x000fe40003f26270 */
[----:B------:R-:W-:Y:S01]  /*1280*/  R2UR UR4, R6 ;  /* 0x00000000060472ca */ /* 0x000fe200000e0000 */
[----:B------:R-:W-:Y:S01]  /*1290*/  WARPGROUP.ARRIVE ;  /* 0x00000000000079c5 */ /* 0x000fe20000000000 */
[----:B------:R-:W-:Y:S01]  /*12a0*/  UMOV UR5, 0xc0000010 ;  /* 0xc000001000057882 */ /* 0x000fe20000000000 */
[----:B------:R-:W-:-:S10]  /*12b0*/  UMOV UR7, 0xc0000010 ;  /* 0xc000001000077882 */ /* 0x000fd40000000000 */
[----:B------:R-:W-:-:S04]  /*12c0*/  UIADD3 UR4, UR4, 0x4100, URZ ;  /* 0x0000410004047890 */ /* 0x000fc8000fffe03f */
[----:B------:R-:W-:-:S04]  /*12d0*/  USHF.R.U32.HI UR4, URZ, 0x4, UR4 ;  /* 0x000000043f047899 */ /* 0x000fc80008011604 */
[----:B------:R-:W-:-:S04]  /*12e0*/  ULOP3.LUT UR4, UR4, 0x3fff, URZ, 0xc0, !UPT ;  /* 0x00003fff04047892 */ /* 0x000fc8000f8ec03f */
[----:B------:R-:W-:Y:S02]  /*12f0*/  ULOP3.LUT UR10, UR4, 0x10000, URZ, 0xfc, !UPT ;  /* 0x00010000040a7892 */ /* 0x000fe4000f8efc3f */
[----:B------:R-:W-:Y:S02]  /*1300*/  ULEA UR4, UR39, UR41, 0x9 ;  /* 0x0000002927047291 */ /* 0x000fe4000f8e483f */
[----:B------:R-:W-:Y:S02]  /*1310*/  ULEA UR6, UR39, UR10, 0x7 ;  /* 0x0000000a27067291 */ /* 0x000fe4000f8e383f */
[----:B------:R-:W-:-:S07]  /*1320*/  UIADD3 UR8, UR4, 0x100, URZ ;  /* 0x0000010004087890 */ /* 0x000fce000fffe03f */
[----:B------:R-:W-:Y:S01]  /*1330*/  IGMMA.64x64x32.S8.S8 R56, gdesc[UR4], RZ, !UPT, gsb0 ;  /* 0x01e00000043879f1 */ /* 0x000fe2000c0410ff */
[----:B------:R-:W-:Y:S01]  /*1340*/  UMOV UR4, UR8 ;  /* 0x0000000800047c82 */ /* 0x000fe20008000000 */
[----:B------:R-:W-:Y:S01]  /*1350*/  UMOV UR5, 0xc0000010 ;  /* 0xc000001000057882 */ /* 0x000fe20000000000 */
[----:B------:R-:W-:Y:S02]  /*1360*/  WARPGROUP.DEPBAR.LE gsb0, 0x0 ;  /* 0x00008000000079c5 */ /* 0x000fe40000010000 */
[----:B------:R-:W-:-:S06]  /*1370*/  WARPGROUP.ARRIVE ;  /* 0x00000000000079c5 */ /* 0x000fcc0000000000 */
[----:B------:R-:W-:Y:S03]  /*1380*/  IGMMA.64x64x32.S8.S8 R24, gdesc[UR4], RZ, !UPT, gsb0 ;  /* 0x01e00000041879f1 */ /* 0x000fe6000c0410ff */
[----:B------:R-:W-:Y:S02]  /*1390*/  WARPGROUP.DEPBAR.LE gsb0, 0x0 ;  /* 0x00008000000079c5 */ /* 0x000fe40000010000 */
[----:B------:R-:W-:Y:S05]  /*13a0*/  @!P1 BRA `(.L_x_18) ;  /* 0x0000000000dc9947 */ /* 0x000fea0003800000 */
[----:B------:R-:W-:Y:S02]  /*13b0*/  UIADD3 UR4, UR39, 0x1, URZ ;  /* 0x0000000127047890 */ /* 0x000fe4000fffe03f */
[----:B------:R-:W-:Y:S02]  /*13c0*/  IMAD.U32 R3, RZ, RZ, UR39 ;  /* 0x00000027ff037e24 */ /* 0x000fe4000f8e00ff */
[----:B------:R-:W-:-:S04]  /*13d0*/  UISETP.NE.AND UP0, UPT, UR4, 0x2, UPT ;  /* 0x000000020400788c */ /* 0x000fc8000bf05270 */
[----:B------:R-:W-:Y:S02]  /*13e0*/  USEL UR5, URZ, 0x1, UP0 ;  /* 0x000000013f057887 */ /* 0x000fe40008000000 */
[----:B------:R-:W-:Y:S02]  /*13f0*/  USEL UR8, UR4, URZ, UP0 ;  /* 0x0000003f04087287 */ /* 0x000fe40008000000 */
[----:B------:R-:W-:-:S06]  /*1400*/  ULOP3.LUT UR5, UR38, UR5, URZ, 0x3c, !UPT ;  /* 0x0000000526057292 */ /* 0x000fcc000f8e3c3f */
[----:B------:R-:W-:-:S07]  /*1410*/  IMAD.U32 R7, RZ, RZ, UR5 ;  /* 0x00000005ff077e24 */ /* 0x000fce000f8e00ff */
.L_x_25:
[----:B------:R-:W-:Y:S05]  /*1420*/  @!P0 BRA `(.L_x_19) ;  /* 0x0000000000048947 */ /* 0x000fea0003800000 */
[----:B------:R-:W-:Y:S01]  /*1430*/  BPT.TRAP 0x1 ;  /* 0x000000040000795c */ /* 0x000fe20000300000 */
.L_x_19:
[----:B------:R-:W2:Y:S01]  /*1440*/  S2UR UR5, SR_CgaCtaId ;  /* 0x00000000000579c3 */ /* 0x000ea20000008800 */
[----:B------:R-:W-:Y:S01]  /*1450*/  UMOV UR4, 0x400 ;  /* 0x0000040000047882 */ /* 0x000fe20000000000 */
[----:B01----:R-:W-:Y:S01]  /*1460*/  IMAD.U32 R5, RZ, RZ, UR8 ;  /* 0x00000008ff057e24 */ /* 0x003fe2000f8e00ff */
[----:B------:R-:W-:Y:S01]  /*1470*/  SHF.L.U32 R4, R7, 0x1f, RZ ;  /* 0x0000001f07047819 */ /* 0x000fe200000006ff */
[----:B--2---:R-:W-:-:S06]  /*1480*/  ULEA UR4, UR5, UR4, 0x18 ;  /* 0x0000000405047291 */ /* 0x004fcc000f8ec03f */
[----:B------:R-:W-:-:S04]  /*1490*/  IMAD.U32 R6, RZ, RZ, UR4 ;  /* 0x00000004ff067e24 */ /* 0x000fc8000f8e00ff */
[----:B------:R-:W-:-:S04]  /*14a0*/  IMAD R5, R5, 0x8, R6 ;  /* 0x0000000805057824 */ /* 0x000fc800078e0206 */
[----:B------:R0:W1:Y:S01]  /*14b0*/  SYNCS.PHASECHK.TRANS64.TRYWAIT P1, [R5+URZ], R4 ;  /* 0x00000004050075a7 */ /* 0x000062000802017f */
[----:B------:R-:W-:Y:S05]  /*14c0*/  @!P0 BRA `(.L_x_20) ;  /* 0x0000000000048947 */ /* 0x000fea0003800000 */
[----:B------:R-:W-:Y:S01]  /*14d0*/  BPT.TRAP 0x1 ;  /* 0x000000040000795c */ /* 0x000fe20000300000 */
.L_x_20:
[----:B-1----:R-:W-:Y:S05]  /*14e0*/  @P1 BRA `(.L_x_21) ;  /* 0x0000000000081947 */ /* 0x002fea0003800000 */
[----:B------:R-:W1:Y:S02]  /*14f0*/  SYNCS.PHASECHK.TRANS64.TRYWAIT P1, [R5+URZ], R4 ;  /* 0x00000004050075a7 */ /* 0x000e64000802017f */
[----:B-1----:R-:W-:Y:S05]  /*1500*/  @!P1 BRA `(.L_x_22) ;  /* 0x0000005400749947 */ /* 0x002fea0003800000 */
.L_x_21:
[----:B------:R-:W-:Y:S01]  /*1510*/  ULEA UR6, UR8, UR10, 0x7 ;  /* 0x0000000a08067291 */ /* 0x000fe2000f8e383f */
[----:B------:R-:W-:Y:S01]  /*1520*/  WARPGROUP.ARRIVE ;  /* 0x00000000000079c5 */ /* 0x000fe20000000000 */
[----:B------:R-:W-:Y:S01]  /*1530*/  ULEA UR4, UR8, UR41, 0x9 ;  /* 0x0000002908047291 */ /* 0x000fe2000f8e483f */
[----:B------:R-:W-:Y:S01]  /*1540*/  UMOV UR7, 0xc0000010 ;  /* 0xc000001000077882 */ /* 0x000fe20000000000 */
[----:B------:R-:W-:Y:S02]  /*1550*/  UMOV UR5, 0xc0000010 ;  /* 0xc000001000057882 */ /* 0x000fe40000000000 */
[----:B------:R-:W-:-:S05]  /*1560*/  UIADD3 UR9, UR4, 0x100, URZ ;  /* 0x0000010004097890 */ /* 0x000fca000fffe03f */
[----:B------:R-:W-:Y:S01]  /*1570*/  IGMMA.64x64x32.S8.S8 R56, gdesc[UR4], R56, gsb0 ;  /* 0x01e00000043879f1 */ /* 0x000fe20008041038 */
[----:B------:R-:W-:Y:S01]  /*1580*/  UMOV UR5, 0xc0000010 ;  /* 0xc000001000057882 */ /* 0x000fe20000000000 */
[----:B------:R-:W-:Y:S01]  /*1590*/  UMOV UR4, UR9 ;  /* 0x0000000900047c82 */ /* 0x000fe20008000000 */
[----:B------:R-:W-:Y:S02]  /*15a0*/  WARPGROUP.DEPBAR.LE gsb0, 0x0 ;  /* 0x00008000000079c5 */ /* 0x000fe40000010000 */
[----:B------:R-:W-:-:S06]  /*15b0*/  WARPGROUP.ARRIVE ;  /* 0x00000000000079c5 */ /* 0x000fcc0000000000 */
[----:B------:R-:W-:Y:S03]  /*15c0*/  IGMMA.64x64x32.S8.S8 R24, gdesc[UR4], R24, gsb0 ;  /* 0x01e00000041879f1 */ /* 0x000fe60008041018 */
[----:B------:R-:W-:Y:S02]  /*15d0*/  WARPGROUP.DEPBAR.LE gsb0, 0x0 ;  /* 0x00008000000079c5 */ /* 0x000fe40000010000 */
[----:B------:R-:W-:Y:S05]  /*15e0*/  @!P0 BRA `(.L_x_23) ;  /* 0x0000000000048947 */ /* 0x000fea0003800000 */
[----:B------:R-:W-:Y:S01]  /*15f0*/  BPT.TRAP 0x1 ;  /* 0x000000040000795c */ /* 0x000fe20000300000 */
.L_x_23:
[----:B01----:R-:W-:Y:S01]  /*1600*/  IMAD R4, R3, 0x8, R6 ;  /* 0x0000000803047824 */ /* 0x003fe200078e0206 */
[----:B------:R-:W-:-:S03]  /*1610*/  ISETP.GT.U32.AND P1, PT, R19, 0x1, PT ;  /* 0x000000011300780c */ /* 0x000fc60003f24070 */
[----:B------:R-:W-:-:S05]  /*1620*/  VIADD R4, R4, 0x10 ;  /* 0x0000001004047836 */ /* 0x000fca0000000000 */
[----:B------:R-:W-:-:S04]  /*1630*/  PRMT R4, RZ, 0x654, R4 ;  /* 0x00000654ff047816 */ /* 0x000fc80000000004 */
[----:B------:R0:W-:Y:S01]  /*1640*/  SYNCS.ARRIVE.TRANS64.RED.A1T0 RZ, [R4+URZ], RZ ;  /* 0x000000ff04ff79a7 */ /* 0x0001e2000810043f */
[----:B------:R-:W-:Y:S05]  /*1650*/  @P1 BRA `(.L_x_24) ;  /* 0x0000000000041947 */ /* 0x000fea0003800000 */
[----:B------:R-:W-:Y:S01]  /*1660*/  BPT.TRAP 0x1 ;  /* 0x000000040000795c */ /* 0x000fe20000300000 */
.L_x_24:
[----:B------:R-:W-:Y:S01]  /*1670*/  UIADD3 UR8, UR8, 0x1, URZ ;  /* 0x0000000108087890 */ /* 0x000fe2000fffe03f */
[C---:B------:R-:W-:Y:S01]  /*1680*/  ISETP.GT.AND P2, PT, R0.reuse, 0x1, PT ;  /* 0x000000010000780c */ /* 0x040fe20003f44270 */
[----:B------:R-:W-:Y:S02]  /*1690*/  VIADD R3, R3, 0x1 ;  /* 0x0000000103037836 */ /* 0x000fe40000000000 */
[----:B------:R-:W-:Y:S01]  /*16a0*/  UISETP.NE.AND UP0, UPT, UR8, 0x2, UPT ;  /* 0x000000020800788c */ /* 0x000fe2000bf05270 */
[----:B------:R-:W-:Y:S02]  /*16b0*/  VIADD R0, R0, 0xffffffff ;  /* 0xffffffff00007836 */ /* 0x000fe40000000000 */
[C---:B------:R-:W-:Y:S01]  /*16c0*/  ISETP.NE.AND P1, PT, R3.reuse, 0x2, PT ;  /* 0x000000020300780c */ /* 0x040fe20003f25270 */
[----:B------:R-:W-:Y:S02]  /*16d0*/  USEL UR4, URZ, 0x1, UP0 ;  /* 0x000000013f047887 */ /* 0x000fe40008000000 */
[----:B------:R-:W-:Y:S01]  /*16e0*/  USEL UR8, UR8, URZ, UP0 ;  /* 0x0000003f08087287 */ /* 0x000fe20008000000 */
[----:B------:R-:W-:-:S03]  /*16f0*/  SEL R3, R3, RZ, P1 ;  /* 0x000000ff03037207 */ /* 0x000fc60000800000 */
[----:B------:R-:W-:Y:S01]  /*1700*/  LOP3.LUT R7, R7, UR4, RZ, 0x3c, !PT ;  /* 0x0000000407077c12 */ /* 0x000fe2000f8e3cff */
[----:B------:R-:W-:Y:S07]  /*1710*/  @P2 BRA `(.L_x_25) ;  /* 0xfffffffc00402947 */ /* 0x000fee000383ffff */
.L_x_18:
[----:B------:R-:W2:Y:S02]  /*1720*/  LDC R0, c[0x0][0x28c] ;  /* 0x0000a300ff007b82 */ /* 0x000ea40000000800 */
[----:B--2---:R-:W-:-:S13]  /*1730*/  ISETP.GE.AND P1, PT, R0, 0x1, PT ;  /* 0x000000010000780c */ /* 0x004fda0003f26270 */
[----:B------:R-:W-:Y:S05]  /*1740*/  @!P1 BRA `(.L_x_26) ;  /* 0x0000000000389947 */ /* 0x000fea0003800000 */
[----:B------:R-:W-:Y:S05]  /*1750*/  @!P0 BRA `(.L_x_27) ;  /* 0x0000000000048947 */ /* 0x000fea0003800000 */
[----:B------:R-:W-:Y:S01]  /*1760*/  BPT.TRAP 0x1 ;  /* 0x000000040000795c */ /* 0x000fe20000300000 */
.L_x_27:
[----:B------:R-:W-:Y:S01]  /*1770*/  UISETP.LT.AND UP0, UPT, UR40, 0x1, UPT ;  /* 0x000000012800788c */ /* 0x000fe2000bf01270 */
[----:B------:R-:W-:-:S03]  /*1780*/  ISETP.GT.U32.AND P0, PT, R19, 0x1, PT ;  /* 0x000000011300780c */ /* 0x000fc60003f04070 */
[----:B------:R-:W-:-:S04]  /*1790*/  USEL UR4, UR40, 0x1, UP0 ;  /* 0x0000000128047887 */ /* 0x000fc80008000000 */
[----:B------:R-:W-:-:S04]  /*17a0*/  UIADD3 UR4, UR39, UR40, -UR4 ;  /* 0x0000002827047290 */ /* 0x000fc8000fffe804 */
[----:B------:R-:W-:-:S04]  /*17b0*/  USHF.L.U32 UR4, UR4, 0x3, URZ ;  /* 0x0000000304047899 */ /* 0x000fc8000800063f */
[----:B------:R-:W-:-:S06]  /*17c0*/  ULOP3.LUT UR4, UR4, 0x8, URZ, 0xc0, !UPT ;  /* 0x0000000804047892 */ /* 0x000fcc000f8ec03f */
[----:B------:R-:W-:-:S05]  /*17d0*/  IMAD.U32 R3, RZ, RZ, UR4 ;  /* 0x00000004ff037e24 */ /* 0x000fca000f8e00ff */
[----:B------:R-:W-:-:S04]  /*17e0*/  IADD3 R0, R6, 0x10, R3 ;  /* 0x0000001006007810 */ /* 0x000fc80007ffe003 */
[----:B------:R-:W-:-:S04]  /*17f0*/  PRMT R0, RZ, 0x654, R0 ;  /* 0x00000654ff007816 */ /* 0x000fc80000000000 */
[----:B------:R2:W-:Y:S01]  /*1800*/  SYNCS.ARRIVE.TRANS64.RED.A1T0 RZ, [R0+URZ], RZ ;  /* 0x000000ff00ff79a7 */ /* 0x0005e2000810043f */
[----:B------:R-:W-:Y:S05]  /*1810*/  @P0 BRA `(.L_x_26) ;  /* 0x0000000000040947 */ /* 0x000fea0003800000 */
[----:B------:R-:W-:Y:S01]  /*1820*/  BPT.TRAP 0x1 ;  /* 0x000000040000795c */ /* 0x000fe20000300000 */
.L_x_26:
[----:B------:R-:W3:Y:S01]  /*1830*/  LDC R6, c[0x0][0x288] ;  /* 0x0000a200ff067b82 */ /* 0x000ee20000000800 */
[--C-:B--2---:R-:W-:Y:S01]  /*1840*/  SHF.R.U32.HI R0, RZ, 0x2, R18.reuse ;  /* 0x00000002ff007819 */ /* 0x104fe20000011612 */
[----:B------:R-:W-:Y:S01]  /*1850*/  UIADD3 UR39, UR40, UR39, URZ ;  /* 0x0000002728277290 */ /* 0x000fe2000fffe03f */
[----:B01----:R-:W-:Y:S01]  /*1860*/  SHF.R.U32.HI R5, RZ, 0x7, R18 ;  /* 0x00000007ff057819 */ /* 0x003fe20000011612 */
[----:B------:R-:W-:Y:S01]  /*1870*/  IMAD.SHL.U32 R91, R91, 0x40, RZ ;  /* 0x000000405b5b7824 */ /* 0x000fe200078e00ff */
[----:B------:R-:W-:Y:S01]  /*1880*/  LOP3.LUT R3, R0, 0x7, RZ, 0xc0, !PT ;  /* 0x0000000700037812 */ /* 0x000fe200078ec0ff */
[----:B------:R-:W-:Y:S01]  /*1890*/  USHF.R.U32.HI UR4, URZ, 0x1, UR39 ;  /* 0x000000013f047899 */ /* 0x000fe20008011627 */
[----:B------:R-:W-:Y:S01]  /*18a0*/  LOP3.LUT R4, R18, 0x60, RZ, 0xc0, !PT ;  /* 0x0000006012047812 */ /* 0x000fe200078ec0ff */
[----:B------:R-:W-:Y:S01]  /*18b0*/  IMAD.SHL.U32 R9, R90, 0x100, RZ ;  /* 0x000001005a097824 */ /* 0x000fe200078e00ff */
[----:B------:R-:W-:Y:S01]  /*18c0*/  LOP3.LUT R0, R5, 0x1, RZ, 0xc0, !PT ;  /* 0x0000000105007812 */ /* 0x000fe200078ec0ff */
[----:B------:R-:W-:Y:S01]  /*18d0*/  ULOP3.LUT UR4, UR4, 0x1, URZ, 0xc0, !UPT ;  /* 0x0000000104047892 */ /* 0x000fe2000f8ec03f */
[----:B------:R-:W-:Y:S01]  /*18e0*/  SHF.R.U32.HI R8, RZ, 0x1, R4 ;  /* 0x00000001ff087819 */ /* 0x000fe20000011604 */
[----:B------:R-:W-:Y:S01]  /*18f0*/  IMAD.SHL.U32 R14, R18, 0x2, RZ ;  /* 0x00000002120e7824 */ /* 0x000fe200078e00ff */
[----:B------:R-:W-:Y:S01]  /*1900*/  ULDC UR8, c[0x0][0x284] ;  /* 0x0000a10000087ab9 */ /* 0x000fe20000000800 */
[----:B------:R-:W-:Y:S01]  /*1910*/  IMAD.SHL.U32 R4, R0, 0x40, RZ ;  /* 0x0000004000047824 */ /* 0x000fe200078e00ff */
[----:B------:R-:W-:Y:S01]  /*1920*/  IADD3 R5, RZ, -R8, -R3 ;  /* 0x80000008ff057210 */ /* 0x000fe20007ffe803 */
[----:B------:R-:W-:Y:S01]  /*1930*/  UISETP.GT.U32.AND UP1, UPT, UR39, 0x1, UPT ;  /* 0x000000012700788c */ /* 0x000fe2000bf24070 */
[----:B------:R-:W-:Y:S01]  /*1940*/  SHF.R.S32.HI R94, RZ, 0x1f, R89 ;  /* 0x0000001fff5e7819 */ /* 0x000fe20000011459 */
[----:B------:R-:W-:Y:S01]  /*1950*/  UISETP.NE.U32.AND UP0, UPT, UR4, 0x1, UPT ;  /* 0x000000010400788c */ /* 0x000fe2000bf05070 */
[----:B------:R-:W-:Y:S01]  /*1960*/  LOP3.LUT R3, R4, 0x40, R3, 0xe2, !PT ;  /* 0x0000004004037812 */ /* 0x000fe200078ee203 */
[----:B------:R-:W-:Y:S01]  /*1970*/  IMAD R100, R0, -0x40, R5 ;  /* 0xffffffc000647824 */ /* 0x000fe200078e0205 */
[----:B------:R-:W-:Y:S01]  /*1980*/  LOP3.LUT R4, R18, 0x3, RZ, 0xc0, !PT ;  /* 0x0000000312047812 */ /* 0x000fe200078ec0ff */
[----:B------:R-:W-:Y:S01]  /*1990*/  ULDC.64 UR6, c[0x0][0x5d0] ;  /* 0x0001740000067ab9 */ /* 0x000fe20000000a00 */
[C---:B------:R-:W-:Y:S01]  /*19a0*/  LOP3.LUT R14, R91.reuse, 0x6, R14, 0xf8, !PT ;  /* 0x000000065b0e7812 */ /* 0x040fe200078ef80e */
[----:B------:R-:W-:Y:S01]  /*19b0*/  UISETP.LT.U32.AND UP1, UPT, UR40, 0x2, UP1 ;  /* 0x000000022800788c */ /* 0x000fe20008f21070 */
[----:B---3--:R-:W-:Y:S01]  /*19c0*/  ISETP.GE.AND P0, PT, R91, R6, PT ;  /* 0x000000065b00720c */ /* 0x008fe20003f06270 */
[----:B------:R-:W-:Y:S01]  /*19d0*/  UISETP.GT.U32.AND UP0, UPT, UR40, 0x1, !UP0 ;  /* 0x000000012800788c */ /* 0x000fe2000c704070 */
[----:B------:R-:W-:Y:S01]  /*19e0*/  IMAD R0, R4, -0x2, R6 ;  /* 0xfffffffe04007824 */ /* 0x000fe200078e0206 */
[----:B------:R-:W-:Y:S01]  /*19f0*/  SHF.R.S32.HI R15, RZ, 0x1f, R14 ;  /* 0x0000001fff0f7819 */ /* 0x000fe2000001140e */
[----:B------:R-:W-:Y:S01]  /*1a00*/  IMAD R6, R94, UR6, RZ ;  /* 0x000000065e067c24 */ /* 0x000fe2000f8e02ff */
[C---:B------:R-:W-:Y:S01]  /*1a10*/  ISETP.GE.OR P0, PT, R9.reuse, UR8, P0 ;  /* 0x0000000809007c0c */ /* 0x040fe20008706670 */
[----:B------:R-:W-:Y:S01]  /*1a20*/  IMAD.WIDE R4, R90, 0x100, RZ ;  /* 0x000001005a047825 */ /* 0x000fe200078e02ff */
[----:B------:R-:W-:Y:S01]  /*1a30*/  USEL UR5, URZ, 0x1, !UP1 ;  /* 0x000000013f057887 */ /* 0x000fe2000c800000 */
[----:B------:R-:W-:Y:S01]  /*1a40*/  IADD3 R100, -R9, UR8, R100 ;  /* 0x0000000809647c10 */ /* 0x000fe2000fffe164 */
[----:B------:R-:W-:Y:S01]  /*1a50*/  USEL UR4, URZ, 0x1, !UP0 ;  /* 0x000000013f047887 */ /* 0x000fe2000c000000 */
[C---:B------:R-:W-:Y:S01]  /*1a60*/  IMAD R11, R89.reuse, UR7, R6 ;  /* 0x00000007590b7c24 */ /* 0x040fe2000f8e0206 */
[----:B------:R-:W-:Y:S01]  /*1a70*/  ULOP3.LUT UR39, UR39, 0x1, URZ, 0xc0, !UPT ;  /* 0x0000000127277892 */ /* 0x000fe2000f8ec03f */
[----:B------:R-:W-:Y:S01]  /*1a80*/  IMAD.WIDE.U32 R6, R89, UR6, R14 ;  /* 0x0000000659067c25 */ /* 0x000fe2000f8e000e */
[----:B------:R-:W-:Y:S01]  /*1a90*/  ULOP3.LUT UR38, UR4, UR38, UR5, 0x96, !UPT ;  /* 0x0000002604267292 */ /* 0x000fe2000f8e9605 */
[----:B------:R-:W-:-:S02]  /*1aa0*/  LOP3.LUT R103, R4, R3, R8, 0xfe, !PT ;  /* 0x0000000304677212 */ /* 0x000fc400078efe08 */
[----:B------:R-:W-:Y:S02]  /*1ab0*/  IMAD.IADD R3, R0, 0x1, -R91 ;  /* 0x0000000100037824 */ /* 0x000fe400078e0a5b */
[----:B------:R-:W-:Y:S02]  /*1ac0*/  IMAD.IADD R7, R7, 0x1, R11 ;  /* 0x0000000107077824 */ /* 0x000fe400078e020b */
[----:B------:R-:W-:Y:S01]  /*1ad0*/  IMAD.MOV.U32 R0, RZ, RZ, -0x1 ;  /* 0xffffffffff007424 */ /* 0x000fe200078e00ff */
[----:B------:R-:W-:Y:S06]  /*1ae0*/  @P0 BRA `(.L_x_28) ;  /* 0x0000003000f40947 */ /* 0x000fec0003800000 */
[----:B------:R-:W0:Y:S01]  /*1af0*/  LDC.64 R20, c[0x0][0x5c8] ;  /* 0x00017200ff147b82 */ /* 0x000e220000000a00 */
[----:B------:R-:W-:Y:S01]  /*1b00*/  ULDC.64 UR4, c[0x0][0x5c0] ;  /* 0x0001700000047ab9 */ /* 0x000fe20000000a00 */
[----:B------:R-:W-:Y:S01]  /*1b10*/  BSSY B0, `(.L_x_28) ;  /* 0x000033a000007945 */ /* 0x000fe20003800000 */
[-C--:B0-----:R-:W-:Y:S01]  /*1b20*/  IMAD R8, R5, R20.reuse, RZ ;  /* 0x0000001405087224 */ /* 0x081fe200078e02ff */
[----:B------:R-:W-:Y:S01]  /*1b30*/  SHF.L.U64.HI R13, R20, 0x7, R21 ;  /* 0x00000007140d7819 */ /* 0x000fe20000010215 */
[----:B------:R-:W-:-:S04]  /*1b40*/  IMAD.WIDE.U32 R6, R103, R20, R6 ;  /* 0x0000001467067225 */ /* 0x000fc800078e0006 */
[----:B------:R-:W-:Y:S01]  /*1b50*/  IMAD R9, R103, R21, R8 ;  /* 0x0000001567097224 */ /* 0x000fe200078e0208 */
[----:B------:R-:W-:Y:S01]  /*1b60*/  IADD3 R92, P0, R6, UR4, RZ ;  /* 0x00000004065c7c10 */ /* 0x000fe2000ff1e0ff */
[C---:B------:R-:W-:Y:S02]  /*1b70*/  IMAD.SHL.U32 R11, R20.reuse, 0x80, RZ ;  /* 0x00000080140b7824 */ /* 0x040fe400078e00ff */
[----:B------:R-:W-:Y:S01]  /*1b80*/  IMAD.IADD R9, R7, 0x1, R9 ;  /* 0x0000000107097824 */ /* 0x000fe200078e0209 */
[-C--:B------:R-:W-:Y:S02]  /*1b90*/  LEA R6, P1, R20, R92.reuse, 0x3 ;  /* 0x0000005c14067211 */ /* 0x080fe400078218ff */
[----:B------:R-:W-:Y:S02]  /*1ba0*/  IADD3 R8, P2, R11, R92, RZ ;  /* 0x0000005c0b087210 */ /* 0x000fe40007f5e0ff */
[----:B------:R-:W-:Y:S02]  /*1bb0*/  IADD3.X R93, R9, UR5, RZ, P0, !PT ;  /* 0x00000005095d7c10 */ /* 0x000fe400087fe4ff */
[----:B-----5:R-:W-:-:S02]  /*1bc0*/  ISETP.NE.AND P0, PT, R23, RZ, PT ;  /* 0x000000ff1700720c */ /* 0x020fc40003f05270 */
[----:B------:R-:W-:Y:S01]  /*1bd0*/  LEA.HI.X R7, R20, R93, R21, 0x3, P1 ;  /* 0x0000005d14077211 */ /* 0x000fe200008f1c15 */
[----:B------:R-:W-:Y:S01]  /*1be0*/  IMAD.X R9, R13, 0x1, R93, P2 ;  /* 0x000000010d097824 */ /* 0x000fe200010e065d */
[----:B------:R-:W-:-:S05]  /*1bf0*/  IADD3 R10, P1, R11, R6, RZ ;  /* 0x000000060b0a7210 */ /* 0x000fca0007f3e0ff */
[----:B------:R-:W-:-:S04]  /*1c00*/  IMAD.X R11, R13, 0x1, R7, P1 ;  /* 0x000000010d0b7824 */ /* 0x000fc800008e0607 */
[----:B------:R-:W-:Y:S05]  /*1c10*/  @!P0 BRA `(.L_x_29) ;  /* 0x0000002400948947 */ /* 0x000fea0003800000 */
[----:B------:R-:W0:Y:S01]  /*1c20*/  LDC.64 R90, c[0x0][0x5b0] ;  /* 0x00016c00ff5a7b82 */ /* 0x000e220000000a00 */
[----:B------:R-:W-:Y:S01]  /*1c30*/  ULDC.64 UR4, c[0x0][0x5b8] ;  /* 0x00016e0000047ab9 */ /* 0x000fe20000000a00 */
[----:B------:R-:W-:Y:S01]  /*1c40*/  ISETP.GE.AND P0, PT, R100, 0x1, PT ;  /* 0x000000016400780c */ /* 0x000fe20003f06270 */
[----:B------:R-:W-:Y:S01]  /*1c50*/  IMAD R20, R94, UR4, RZ ;  /* 0x000000045e147c24 */ /* 0x000fe2000f8e02ff */
[----:B------:R-:W-:Y:S01]  /*1c60*/  BSSY B1, `(.L_x_30) ;  /* 0x0000010000017945 */ /* 0x000fe20003800000 */
[----:B------:R-:W-:Y:S01]  /*1c70*/  IMAD.WIDE.U32 R14, R89, UR4, R14 ;  /* 0x00000004590e7c25 */ /* 0x000fe2000f8e000e */
[----:B------:R-:W-:Y:S02]  /*1c80*/  ISETP.LT.OR P3, PT, R3, 0x1, !P0 ;  /* 0x000000010300780c */ /* 0x000fe40004761670 */
[----:B------:R-:W1:Y:S01]  /*1c90*/  LDC.64 R12, c[0x0][0x5a8] ;  /* 0x00016a00ff0c7b82 */ /* 0x000e620000000a00 */
[----:B------:R-:W-:Y:S02]  /*1ca0*/  IMAD R21, R89, UR5, R20 ;  /* 0x0000000559157c24 */ /* 0x000fe4000f8e0214 */
[----:B------:R-:W-:-:S02]  /*1cb0*/  IMAD.MOV.U32 R20, RZ, RZ, R14 ;  /* 0x000000ffff147224 */ /* 0x000fc400078e000e */
[----:B------:R-:W-:Y:S02]  /*1cc0*/  IMAD.IADD R21, R15, 0x1, R21 ;  /* 0x000000010f157824 */ /* 0x000fe400078e0215 */
[-C--:B0-----:R-:W-:Y:S01]  /*1cd0*/  IMAD R96, R5, R90.reuse, RZ ;  /* 0x0000005a05607224 */ /* 0x081fe200078e02ff */
[----:B------:R-:W-:Y:S01]  /*1ce0*/  SHF.L.U64.HI R97, R90, 0x3, R91 ;  /* 0x000000035a617819 */ /* 0x000fe2000001025b */
[----:B------:R-:W-:-:S04]  /*1cf0*/  IMAD.WIDE.U32 R94, R103, R90, R20 ;  /* 0x0000005a675e7225 */ /* 0x000fc800078e0014 */
[----:B------:R-:W-:Y:S01]  /*1d00*/  IMAD R101, R103, R91, R96 ;  /* 0x0000005b67657224 */ /* 0x000fe200078e0260 */
[----:B-1----:R-:W-:Y:S01]  /*1d10*/  IADD3 R94, P1, R94, R12, RZ ;  /* 0x0000000c5e5e7210 */ /* 0x002fe20007f3e0ff */
[----:B------:R-:W-:-:S03]  /*1d20*/  IMAD.SHL.U32 R96, R90, 0x8, RZ ;  /* 0x000000085a607824 */ /* 0x000fc600078e00ff */
[----:B------:R-:W-:Y:S01]  /*1d30*/  IADD3.X R95, R13, R95, R101, P1, !PT ;  /* 0x0000005f0d5f7210 */ /* 0x000fe20000ffe465 */
[----:B------:R-:W-:Y:S08]  /*1d40*/  @P3 BRA `(.L_x_31) ;  /* 0x0000000000043947 */ /* 0x000ff00003800000 */
[----:B------:R0:W5:Y:S02]  /*1d50*/  LDG.E.U8 R88, desc[UR36][R94.64] ;  /* 0x000000245e587981 */ /* 0x000164000c1e1100 */
.L_x_31:
[----:B------:R-:W-:Y:S05]  /*1d60*/  BSYNC B1 ;  /* 0x0000000000017941 */ /* 0x000fea0003800000 */
.L_x_30:
[----:B-----5:R-:W-:Y:S01]  /*1d70*/  LOP3.LUT R89, R88, 0xffff, RZ, 0xc0, !PT ;  /* 0x0000ffff58597812 */ /* 0x020fe200078ec0ff */
[----:B------:R-:W-:Y:S01]  /*1d80*/  IMAD.WIDE.U32 R98, R103, R90, R96 ;  /* 0x0000005a67627225 */ /* 0x000fe200078e0060 */
[----:B------:R-:W-:Y:S01]  /*1d90*/  ISETP.LT.OR P4, PT, R3, 0x2, !P0 ;  /* 0x000000020300780c */ /* 0x000fe20004781670 */
[----:B------:R-:W-:Y:S01]  /*1da0*/  BSSY B1, `(.L_x_32) ;  /* 0x000000e000017945 */ /* 0x000fe20003800000 */
[----:B------:R-:W-:Y:S01]  /*1db0*/  PRMT R102, R89, 0x8880, RZ ;  /* 0x0000888059667816 */ /* 0x000fe200000000ff */
[----:B------:R-:W-:Y:S01]  /*1dc0*/  IMAD.IADD R99, R101, 0x1, R99 ;  /* 0x0000000165637824 */ /* 0x000fe200078e0263 */
[----:B------:R-:W-:Y:S02]  /*1dd0*/  IADD3 R98, P2, P5, R14, R12, R98 ;  /* 0x0000000c0e627210 */ /* 0x000fe40007d5e062 */
[----:B------:R-:W-:Y:S01]  /*1de0*/  ISETP.GE.AND P1, PT, R100, 0x9, PT ;  /* 0x000000096400780c */ /* 0x000fe20003f26270 */
[----:B------:R-:W-:Y:S01]  /*1df0*/  IMAD R89, R102, R23, RZ ;  /* 0x0000001766597224 */ /* 0x000fe200078e02ff */
[----:B------:R-:W-:-:S02]  /*1e00*/  IADD3.X R99, R21, R13, R99, P2, P5 ;  /* 0x0000000d15637210 */ /* 0x000fc400017ea463 */
[----:B------:R-:W-:Y:S01]  /*1e10*/  ISETP.LT.OR P2, PT, R3, 0x1, !P1 ;  /* 0x000000010300780c */ /* 0x000fe20004f41670 */
[----:B------:R-:W-:-:S05]  /*1e20*/  @!P3 IMAD R101, R56, R22, R89 ;  /* 0x000000163865b224 */ /* 0x000fca00078e0259 */
[----:B------:R1:W-:Y:S01]  /*1e30*/  @!P3 STG.E.U8 desc[UR36][R92.64], R101 ;  /* 0x000000655c00b986 */ /* 0x0003e2000c101124 */
[----:B------:R-:W-:Y:S06]  /*1e40*/  @P4 BRA `(.L_x_33) ;  /* 0x00000000000c4947 */ /* 0x000fec0003800000 */
[----:B------:R-:W2:Y:S02]  /*1e50*/  LDG.E.U8 R88, desc[UR36][R94.64+0x1] ;  /* 0x000001245e587981 */ /* 0x000ea4000c1e1100 */
[----:B--2---:R-:W-:-:S05]  /*1e60*/  PRMT R56, R88, 0x8880, RZ ;  /* 0x0000888058387816 */ /* 0x004fca00000000ff */
[----:B------:R-:W-:-:S07]  /*1e70*/  IMAD R89, R56, R23, RZ ;  /* 0x0000001738597224 */ /* 0x000fce00078e02ff */
.L_x_33:
[----:B------:R-:W-:Y:S05]  /*1e80*/  BSYNC B1 ;  /* 0x0000000000017941 */ /* 0x000fea0003800000 */
.L_x_32:
[----:B------:R-:W-:Y:S01]  /*1e90*/  @!P4 IMAD R57, R57, R22, R89 ;  /* 0x000000163939c224 */ /* 0x000fe200078e0259 */
[----:B------:R-:W-:Y:S04]  /*1ea0*/  BSSY B1, `(.L_x_34) ;  /* 0x0000006000017945 */ /* 0x000fe80003800000 */
[----:B------:R2:W-:Y:S01]  /*1eb0*/  @!P4 STG.E.U8 desc[UR36][R92.64+0x1], R57 ;  /* 0x000001395c00c986 */ /* 0x0005e2000c101124 */
[----:B------:R-:W-:Y:S05]  /*1ec0*/  @P2 BRA `(.L_x_35) ;  /* 0x00000000000c2947 */ /* 0x000fea0003800000 */
[----:B------:R-:W3:Y:S02]  /*1ed0*/  LDG.E.U8 R88, desc[UR36][R98.64] ;  /* 0x0000002462587981 */ /* 0x000ee4000c1e1100 */
[----:B---3--:R-:W-:-:S05]  /*1ee0*/  PRMT R56, R88, 0x8880, RZ ;  /* 0x0000888058387816 */ /* 0x008fca00000000ff */
[----:B------:R-:W-:-:S07]  /*1ef0*/  IMAD R89, R56, R23, RZ ;  /* 0x0000001738597224 */ /* 0x000fce00078e02ff */
.L_x_35:
[----:B------:R-:W-:Y:S05]  /*1f00*/  BSYNC B1 ;  /* 0x0000000000017941 */ /* 0x000fea0003800000 */
.L_x_34:
[C---:B------:R-:W-:Y:S01]  /*1f10*/  ISETP.LT.OR P4, PT, R3.reuse, 0x2, !P1 ;  /* 0x000000020300780c */ /* 0x040fe20004f81670 */
[----:B--2---:R-:W-:Y:S01]  /*1f20*/  @!P2 IMAD R57, R58, R22, R89 ;  /* 0x000000163a39a224 */ /* 0x004fe200078e0259 */
[----:B------:R-:W-:Y:S01]  /*1f30*/  BSSY B1, `(.L_x_36) ;  /* 0x0000009000017945 */ /* 0x000fe20003800000 */
[C---:B------:R-:W-:Y:S02]  /*1f40*/  ISETP.LT.OR P3, PT, R3.reuse, 0x9, !P0 ;  /* 0x000000090300780c */ /* 0x040fe40004761670 */
[C---:B------:R-:W-:Y:S01]  /*1f50*/  ISETP.LT.OR P5, PT, R3.reuse, 0xa, !P0 ;  /* 0x0000000a0300780c */ /* 0x040fe200047a1670 */
[----:B------:R2:W-:Y:S01]  /*1f60*/  @!P2 STG.E.U8 desc[UR36][R6.64], R57 ;  /* 0x000000390600a986 */ /* 0x0005e2000c101124 */
[----:B------:R-:W-:-:S06]  /*1f70*/  ISETP.LT.OR P2, PT, R3, 0x9, !P1 ;  /* 0x000000090300780c */ /* 0x000fcc0004f41670 */
[----:B------:R-:W-:Y:S07]  /*1f80*/  @P4 BRA `(.L_x_37) ;  /* 0x00000000000c4947 */ /* 0x000fee0003800000 */
[----:B------:R-:W3:Y:S02]  /*1f90*/  LDG.E.U8 R88, desc[UR36][R98.64+0x1] ;  /* 0x0000012462587981 */ /* 0x000ee4000c1e1100 */
[----:B---3--:R-:W-:-:S05]  /*1fa0*/  PRMT R56, R88, 0x8880, RZ ;  /* 0x0000888058387816 */ /* 0x008fca00000000ff */
[----:B------:R-:W-:-:S07]  /*1fb0*/  IMAD R89, R56, R23, RZ ;  /* 0x0000001738597224 */ /* 0x000fce00078e02ff */
.L_x_37:
[----:B------:R-:W-:Y:S05]  /*1fc0*/  BSYNC B1 ;  /* 0x0000000000017941 */ /* 0x000fea0003800000 */
.L_x_36:
[----:B------:R-:W-:Y:S01]  /*1fd0*/  @!P4 IMAD R59, R59, R22, R89 ;  /* 0x000000163b3bc224 */ /* 0x000fe200078e0259 */
[----:B------:R-:W-:Y:S04]  /*1fe0*/  BSSY B1, `(.L_x_38) ;  /* 0x0000006000017945 */ /* 0x000fe80003800000 */
[----:B------:R3:W-:Y:S01]  /*1ff0*/  @!P4 STG.E.U8 desc[UR36][R6.64+0x1], R59 ;  /* 0x0000013b0600c986 */ /* 0x0007e2000c101124 */
[----:B------:R-:W-:Y:S05]  /*2000*/  @P3 BRA `(.L_x_39) ;  /* 0x00000000000c3947 */ /* 0x000fea0003800000 */
[----:B------:R-:W4:Y:S02]  /*2010*/  LDG.E.U8 R88, desc[UR36][R94.64+0x8] ;  /* 0x000008245e587981 */ /* 0x000f24000c1e1100 */
[----:B----4-:R-:W-:-:S05]  /*2020*/  PRMT R56, R88, 0x8880, RZ ;  /* 0x0000888058387816 */ /* 0x010fca00000000ff */
[----:B------:R-:W-:-:S07]  /*2030*/  IMAD R89, R56, R23, RZ ;  /* 0x0000001738597224 */ /* 0x000fce00078e02ff */
.L_x_39:
[----:B------:R-:W-:Y:S05]  /*2040*/  BSYNC B1 ;  /* 0x0000000000017941 */ /* 0x000fea0003800000 */
.L_x_38:
[----:B--2---:R-:W-:Y:S01]  /*2050*/  @!P3 IMAD R57, R60, R22, R89 ;  /* 0x000000163c39b224 */ /* 0x004fe200078e0259 */
[----:B------:R-:W-:Y:S04]  /*2060*/  BSSY B1, `(.L_x_40) ;  /* 0x0000006000017945 */ /* 0x000fe80003800000 */
[----:B------:R2:W-:Y:S01]  /*2070*/  @!P3 STG.E.U8 desc[UR36][R92.64+0x8], R57 ;  /* 0x000008395c00b986 */ /* 0x0005e2000c101124 */
[----:B------:R-:W-:Y:S05]  /*2080*/  @P5 BRA `(.L_x_41) ;  /* 0x00000000000c5947 */ /* 0x000fea0003800000 */
[----:B------:R-:W4:Y:S02]  /*2090*/  LDG.E.U8 R88, desc[UR36][R94.64+0x9] ;  /* 0x000009245e587981 */ /* 0x000f24000c1e1100 */
[----:B----4-:R-:W-:-:S05]  /*20a0*/  PRMT R56, R88, 0x8880, RZ ;  /* 0x0000888058387816 */ /* 0x010fca00000000ff */
[----:B------:R-:W-:-:S07]  /*20b0*/  IMAD R89, R56, R23, RZ ;  /* 0x0000001738597224 */ /* 0x000fce00078e02ff */
.L_x_41:
[----:B------:R-:W-:Y:S05]  /*20c0*/  BSYNC B1 ;  /* 0x0000000000017941 */ /* 0x000fea0003800000 */
.L_x_40:
[----:B------:R-:W-:Y:S01]  /*20d0*/  @!P5 IMAD R61, R61, R22, R89 ;  /* 0x000000163d3dd224 */ /* 0x000fe200078e0259 */
[----:B------:R-:W-:Y:S04]  /*20e0*/  BSSY B1, `(.L_x_42) ;  /* 0x0000006000017945 */ /* 0x000fe80003800000 */
[----:B------:R4:W-:Y:S01]  /*20f0*/  @!P5 STG.E.U8 desc[UR36][R92.64+0x9], R61 ;  /* 0x0000093d5c00d986 */ /* 0x0009e2000c101124 */
[----:B------:R-:W-:Y:S05]  /*2100*/  @P2 BRA `(.L_x_43) ;  /* 0x00000000000c2947 */ /* 0x000fea0003800000 */
[----:B------:R-:W5:Y:S02]  /*2110*/  LDG.E.U8 R88, desc[UR36][R98.64+0x8] ;  /* 0x0000082462587981 */ /* 0x000f64000c1e1100 */
[----:B-----5:R-:W-:-:S05]  /*2120*/  PRMT R56, R88, 0x8880, RZ ;  /* 0x0000888058387816 */ /* 0x020fca00000000ff */
[----:B------:R-:W-:-:S07]  /*2130*/  IMAD R89, R56, R23, RZ ;  /* 0x0000001738597224 */ /* 0x000fce00078e02ff */
.L_x_43:
[----:B------:R-:W-:Y:S05]  /*2140*/  BSYNC B1 ;  /* 0x0000000000017941 */ /* 0x000fea0003800000 */
.L_x_42:
        /* <DEDUP_REMOVED lines=8> */
[----:B------:R-:W5:Y:S02]  /*21d0*/  LDG.E.U8 R88, desc[UR36][R98.64+0x9] ;  /* 0x0000092462587981 */ /* 0x000f64000c1e1100 */
[----:B-----5:R-:W-:-:S05]  /*21e0*/  PRMT R56, R88, 0x8880, RZ ;  /* 0x0000888058387816 */ /* 0x020fca00000000ff */
[----:B------:R-:W-:-:S07]  /*21f0*/  IMAD R89, R56, R23, RZ ;  /* 0x0000001738597224 */ /* 0x000fce00078e02ff */
.L_x_45:
[----:B------:R-:W-:Y:S05]  /*2200*/  BSYNC B1 ;  /* 0x0000000000017941 */ /* 0x000fea0003800000 */
.L_x_44:
[----:B------:R-:W-:Y:S01]  /*2210*/  @!P4 IMAD R63, R63, R22, R89 ;  /* 0x000000163f3fc224 */ /* 0x000fe200078e0259 */
[----:B------:R-:W-:Y:S04]  /*2220*/  BSSY B1, `(.L_x_46) ;  /* 0x0000006000017945 */ /* 0x000fe80003800000 */
[----:B------:R0:W-:Y:S01]  /*2230*/  @!P4 STG.E.U8 desc[UR36][R6.64+0x9], R63 ;  /* 0x0000093f0600c986 */ /* 0x0001e2000c101124 */
[----:B------:R-:W-:Y:S05]  /*2240*/  @P3 BRA `(.L_x_47) ;  /* 0x00000000000c3947 */ /* 0x000fea0003800000 */
[----:B------:R-:W5:Y:S02]  /*2250*/  LDG.E.U8 R88, desc[UR36][R94.64+0x10] ;  /* 0x000010245e587981 */ /* 0x000f64000c1e1100 */
[----:B-----5:R-:W-:-:S05]  /*2260*/  PRMT R56, R88, 0x8880, RZ ;  /* 0x0000888058387816 */ /* 0x020fca00000000ff */
[----:B------:R-:W-:-:S07]  /*2270*/  IMAD R89, R56, R23, RZ ;  /* 0x0000001738597224 */ /* 0x000fce00078e02ff */
.L_x_47:
[----:B------:R-:W-:Y:S05]  /*2280*/  BSYNC B1 ;  /* 0x0000000000017941 */ /* 0x000fea0003800000 */
.L_x_46:
[----:B--2---:R-:W-:Y:S01]  /*2290*/  @!P3 IMAD R57, R64, R22, R89 ;  /* 0x000000164039b224 */ /* 0x004fe200078e0259 */
[----:B------:R-:W-:Y:S04]  /*22a0*/  BSSY B1, `(.L_x_48) ;  /* 0x0000006000017945 */ /* 0x000fe80003800000 */
[----:B------:R2:W-:Y:S01]  /*22b0*/  @!P3 STG.E.U8 desc[UR36][R92.64+0x10], R57 ;  /* 0x000010395c00b986 */ /* 0x0005e2000c101124 */
[----:B------:R-:W-:Y:S05]  /*22c0*/  @P5 BRA `(.L_x_49) ;  /* 0x00000000000c5947 */ /* 0x000fea0003800000 */
[----:B------:R-:W5:Y:S02]  /*22d0*/  LDG.E.U8 R88, desc[UR36][R94.64+0x11] ;  /* 0x000011245e587981 */ /* 0x000f64000c1e1100 */
[----:B-----5:R-:W-:-:S05]  /*22e0*/  PRMT R56, R88, 0x8880, RZ ;  /* 0x0000888058387816 */ /* 0x020fca00000000ff */
[----:B------:R-:W-:-:S07]  /*22f0*/  IMAD R89, R56, R23, RZ ;  /* 0x0000001738597224 */ /* 0x000fce00078e02ff */
.L_x_49:
[----:B------:R-:W-:Y:S05]  /*2300*/  BSYNC B1 ;  /* 0x0000000000017941 */ /* 0x000fea0003800000 */
.L_x_48:
[----:B------:R-:W-:Y:S01]  /*2310*/  @!P5 IMAD R65, R65, R22, R89 ;  /* 0x000000164141d224 */ /* 0x000fe200078e0259 */
[----:B------:R-:W-:Y:S04]  /*2320*/  BSSY B1, `(.L_x_50) ;  /* 0x0000006000017945 */ /* 0x000fe80003800000 */
[----:B------:R0:W-:Y:S01]  /*2330*/  @!P5 STG.E.U8 desc[UR36][R92.64+0x11], R65 ;  /* 0x000011415c00d986 */ /* 0x0001e2000c101124 */
[----:B------:R-:W-:Y:S05]  /*2340*/  @P2 BRA `(.L_x_51) ;  /* 0x00000000000c2947 */ /* 0x000fea0003800000 */
[----:B------:R-:W5:Y:S02]  /*2350*/  LDG.E.U8 R88, desc[UR36][R98.64+0x10] ;  /* 0x0000102462587981 */ /* 0x000f64000c1e1100 */
[----:B-----5:R-:W-:-:S05]  /*2360*/  PRMT R56, R88, 0x8880, RZ ;  /* 0x0000888058387816 */ /* 0x020fca00000000ff */
[----:B------:R-:W-:-:S07]  /*2370*/  IMAD R89, R56, R23, RZ ;  /* 0x0000001738597224 */ /* 0x000fce00078e02ff */
.L_x_51:
[----:B------:R-:W-:Y:S05]  /*2380*/  BSYNC B1 ;  /* 0x0000000000017941 */ /* 0x000fea0003800000 */
.L_x_50:
        /* <DEDUP_REMOVED lines=11> */
.L_x_53:
[----:B------:R-:W-:Y:S05]  /*2440*/  BSYNC B1 ;  /* 0x0000000000017941 */ /* 0x000fea0003800000 */
.L_x_52:
[----:B------:R-:W-:Y:S01]  /*2450*/  @!P4 IMAD R67, R67, R22, R89 ;  /* 0x000000164343c224 */ /* 0x000fe200078e0259 */
[----:B------:R-:W-:Y:S04]  /*2460*/  BSSY B1, `(.L_x_54) ;  /* 0x0000006000017945 */ /* 0x000fe80003800000 */
[----:B------:R0:W-:Y:S01]  /*2470*/  @!P4 STG.E.U8 desc[UR36][R6.64+0x11], R67 ;  /* 0x000011430600c986 */ /* 0x0001e2000c101124 */
[----:B------:R-:W-:Y:S05]  /*2480*/  @P3 BRA `(.L_x_55) ;  /* 0x00000000000c3947 */ /* 0x000fea0003800000 */
[----:B------:R-:W5:Y:S02]  /*2490*/  LDG.E.U8 R88, desc[UR36][R94.64+0x18] ;  /* 0x000018245e587981 */ /* 0x000f64000c1e1100 */
[----:B-----5:R-:W-:-:S05]  /*24a0*/  PRMT R56, R88, 0x8880, RZ ;  /* 0x0000888058387816 */ /* 0x020fca00000000ff */
[----:B------:R-:W-:-:S07]  /*24b0*/  IMAD R89, R56, R23, RZ ;  /* 0x0000001738597224 */ /* 0x000fce00078e02ff */
.L_x_55:
[----:B------:R-:W-:Y:S05]  /*24c0*/  BSYNC B1 ;  /* 0x0000000000017941 */ /* 0x000fea0003800000 */
.L_x_54:
[----:B--2---:R-:W-:Y:S01]  /*24d0*/  @!P3 IMAD R57, R68, R22, R89 ;  /* 0x000000164439b224 */ /* 0x004fe200078e0259 */
[----:B------:R-:W-:Y:S04]  /*24e0*/  BSSY B1, `(.L_x_56) ;  /* 0x0000006000017945 */ /* 0x000fe80003800000 */
[----:B------:R2:W-:Y:S01]  /*24f0*/  @!P3 STG.E.U8 desc[UR36][R92.64+0x18], R57 ;  /* 0x000018395c00b986 */ /* 0x0005e2000c101124 */
[----:B------:R-:W-:Y:S05]  /*2500*/  @P5 BRA `(.L_x_57) ;  /* 0x00000000000c5947 */ /* 0x000fea0003800000 */
[----:B------:R-:W5:Y:S02]  /*2510*/  LDG.E.U8 R88, desc[UR36][R94.64+0x19] ;  /* 0x000019245e587981 */ /* 0x000f64000c1e1100 */
[----:B-----5:R-:W-:-:S05]  /*2520*/  PRMT R56, R88, 0x8880, RZ ;  /* 0x0000888058387816 */ /* 0x020fca00000000ff */
[----:B------:R-:W-:-:S07]  /*2530*/  IMAD R89, R56, R23, RZ ;  /* 0x0000001738597224 */ /* 0x000fce00078e02ff */
.L_x_57:
[----:B------:R-:W-:Y:S05]  /*2540*/  BSYNC B1 ;  /* 0x0000000000017941 */ /* 0x000fea0003800000 */
.L_x_56:
[----:B------:R-:W-:Y:S01]  /*2550*/  @!P5 IMAD R69, R69, R22, R89 ;  /* 0x000000164545d224 */ /* 0x000fe200078e0259 */
[----:B------:R-:W-:Y:S04]  /*2560*/  BSSY B1, `(.L_x_58) ;  /* 0x0000006000017945 */ /* 0x000fe80003800000 */
[----:B------:R0:W-:Y:S01]  /*2570*/  @!P5 STG.E.U8 desc[UR36][R92.64+0x19], R69 ;  /* 0x000019455c00d986 */ /* 0x0001e2000c101124 */
[----:B------:R-:W-:Y:S05]  /*2580*/  @P2 BRA `(.L_x_59) ;  /* 0x00000000000c2947 */ /* 0x000fea0003800000 */
[----:B------:R-:W5:Y:S02]  /*2590*/  LDG.E.U8 R88, desc[UR36][R98.64+0x18] ;  /* 0x0000182462587981 */ /* 0x000f64000c1e1100 */
[----:B-----5:R-:W-:-:S05]  /*25a0*/  PRMT R56, R88, 0x8880, RZ ;  /* 0x0000888058387816 */ /* 0x020fca00000000ff */
[----:B------:R-:W-:-:S07]  /*25b0*/  IMAD R89, R56, R23, RZ ;  /* 0x0000001738597224 */ /* 0x000fce00078e02ff */
.L_x_59:
[----:B------:R-:W-:Y:S05]  /*25c0*/  BSYNC B1 ;  /* 0x0000000000017941 */ /* 0x000fea0003800000 */
.L_x_58:
        /* <DEDUP_REMOVED lines=11> */
.L_x_61:
[----:B------:R-:W-:Y:S05]  /*2680*/  BSYNC B1 ;  /* 0x0000000000017941 */ /* 0x000fea0003800000 */
.L_x_60:
[----:B------:R-:W-:Y:S01]  /*2690*/  @!P4 IMAD R71, R71, R22, R89 ;  /* 0x000000164747c224 */ /* 0x000fe200078e0259 */
[----:B------:R-:W-:Y:S04]  /*26a0*/  BSSY B1, `(.L_x_62) ;  /* 0x0000006000017945 */ /* 0x000fe80003800000 */
[----:B------:R0:W-:Y:S01]  /*26b0*/  @!P4 STG.E.U8 desc[UR36][R6.64+0x19], R71 ;  /* 0x000019470600c986 */ /* 0x0001e2000c101124 */
[----:B------:R-:W-:Y:S05]  /*26c0*/  @P3 BRA `(.L_x_63) ;  /* 0x00000000000c3947 */ /* 0x000fea0003800000 */
[----:B------:R-:W5:Y:S02]  /*26d0*/  LDG.E.U8 R88, desc[UR36][R94.64+0x20] ;  /* 0x000020245e587981 */ /* 0x000f64000c1e1100 */
[----:B-----5:R-:W-:-:S05]  /*26e0*/  PRMT R56, R88, 0x8880, RZ ;  /* 0x0000888058387816 */ /* 0x020fca00000000ff */
[----:B------:R-:W-:-:S07]  /*26f0*/  IMAD R89, R56, R23, RZ ;  /* 0x0000001738597224 */ /* 0x000fce00078e02ff */
.L_x_63:
[----:B------:R-:W-:Y:S05]  /*2700*/  BSYNC B1 ;  /* 0x0000000000017941 */ /* 0x000fea0003800000 */
.L_x_62:
[----:B--2---:R-:W-:Y:S01]  /*2710*/  @!P3 IMAD R57, R72, R22, R89 ;  /* 0x000000164839b224 */ /* 0x004fe200078e0259 */
[----:B------:R-:W-:Y:S04]  /*2720*/  BSSY B1, `(.L_x_64) ;  /* 0x0000006000017945 */ /* 0x000fe80003800000 */
[----:B------:R2:W-:Y:S01]  /*2730*/  @!P3 STG.E.U8 desc[UR36][R92.64+0x20], R57 ;  /* 0x000020395c00b986 */ /* 0x0005e2000c101124 */
[----:B------:R-:W-:Y:S05]  /*2740*/  @P5 BRA `(.L_x_65) ;  /* 0x00000000000c5947 */ /* 0x000fea0003800000 */
[----:B------:R-:W5:Y:S02]  /*2750*/  LDG.E.U8 R88, desc[UR36][R94.64+0x21] ;  /* 0x000021245e587981 */ /* 0x000f64000c1e1100 */
[----:B-----5:R-:W-:-:S05]  /*2760*/  PRMT R56, R88, 0x8880, RZ ;  /* 0x0000888058387816 */ /* 0x020fca00000000ff */
[----:B------:R-:W-:-:S07]  /*2770*/  IMAD R89, R56, R23, RZ ;  /* 0x0000001738597224 */ /* 0x000fce00078e02ff */
.L_x_65:
[----:B------:R-:W-:Y:S05]  /*2780*/  BSYNC B1 ;  /* 0x0000000000017941 */ /* 0x000fea0003800000 */
.L_x_64:
[----:B------:R-:W-:Y:S01]  /*2790*/  @!P5 IMAD R73, R73, R22, R89 ;  /* 0x000000164949d224 */ /* 0x000fe200078e0259 */
[----:B------:R-:W-:Y:S04]  /*27a0*/  BSSY B1, `(.L_x_66) ;  /* 0x0000006000017945 */ /* 0x000fe80003800000 */
[----:B------:R0:W-:Y:S01]  /*27b0*/  @!P5 STG.E.U8 desc[UR36][R92.64+0x21], R73 ;  /* 0x000021495c00d986 */ /* 0x0001e2000c101124 */
[----:B------:R-:W-:Y:S05]  /*27c0*/  @P2 BRA `(.L_x_67) ;  /* 0x00000000000c2947 */ /* 0x000fea0003800000 */
[----:B------:R-:W5:Y:S02]  /*27d0*/  LDG.E.U8 R88, desc[UR36][R98.64+0x20] ;  /* 0x0000202462587981 */ /* 0x000f64000c1e1100 */
[----:B-----5:R-:W-:-:S05]  /*27e0*/  PRMT R56, R88, 0x8880, RZ ;  /* 0x0000888058387816 */ /* 0x020fca00000000ff */
[----:B------:R-:W-:-:S07]  /*27f0*/  IMAD R89, R56, R23, RZ ;  /* 0x0000001738597224 */ /* 0x000fce00078e02ff */
.L_x_67:
[----:B------:R-:W-:Y:S05]  /*2800*/  BSYNC B1 ;  /* 0x0000000000017941 */ /* 0x000fea0003800000 */
.L_x_66:
        /* <DEDUP_REMOVED lines=11> */
.L_x_69:
[----:B------:R-:W-:Y:S05]  /*28c0*/  BSYNC B1 ;  /* 0x0000000000017941 */ /* 0x000fea0003800000 */
.L_x_68:
[----:B------:R-:W-:Y:S01]  /*28d0*/  @!P4 IMAD R75, R75, R22, R89 ;  /* 0x000000164b4bc224 */ /* 0x000fe200078e0259 */
[----:B------:R-:W-:Y:S04]  /*28e0*/  BSSY B1, `(.L_x_70) ;  /* 0x0000006000017945 */ /* 0x000fe80003800000 */
[----:B------:R0:W-:Y:S01]  /*28f0*/  @!P4 STG.E.U8 desc[UR36][R6.64+0x21], R75 ;  /* 0x0000214b0600c986 */ /* 0x0001e2000c101124 */
[----:B------:R-:W-:Y:S05]  /*2900*/  @P3 BRA `(.L_x_71) ;  /* 0x00000000000c3947 */ /* 0x000fea0003800000 */
[----:B------:R-:W5:Y:S02]  /*2910*/  LDG.E.U8 R88, desc[UR36][R94.64+0x28] ;  /* 0x000028245e587981 */ /* 0x000f64000c1e1100 */
[----:B-----5:R-:W-:-:S05]  /*2920*/  PRMT R56, R88, 0x8880, RZ ;  /* 0x0000888058387816 */ /* 0x020fca00000000ff */
[----:B------:R-:W-:-:S07]  /*2930*/  IMAD R89, R56, R23, RZ ;  /* 0x0000001738597224 */ /* 0x000fce00078e02ff */
.L_x_71:
[----:B------:R-:W-:Y:S05]  /*2940*/  BSYNC B1 ;  /* 0x0000000000017941 */ /* 0x000fea0003800000 */
.L_x_70:
[----:B--2---:R-:W-:Y:S01]  /*2950*/  @!P3 IMAD R57, R76, R22, R89 ;  /* 0x000000164c39b224 */ /* 0x004fe200078e0259 */
[----:B------:R-:W-:Y:S04]  /*2960*/  BSSY B1, `(.L_x_72) ;  /* 0x0000006000017945 */ /* 0x000fe80003800000 */
[----:B------:R2:W-:Y:S01]  /*2970*/  @!P3 STG.E.U8 desc[UR36][R92.64+0x28], R57 ;  /* 0x000028395c00b986 */ /* 0x0005e2000c101124 */
[----:B------:R-:W-:Y:S05]  /*2980*/  @P5 BRA `(.L_x_73) ;  /* 0x00000000000c5947 */ /* 0x000fea0003800000 */
[----:B------:R-:W5:Y:S02]  /*2990*/  LDG.E.U8 R88, desc[UR36][R94.64+0x29] ;  /* 0x000029245e587981 */ /* 0x000f64000c1e1100 */
[----:B-----5:R-:W-:-:S05]  /*29a0*/  PRMT R56, R88, 0x8880, RZ ;  /* 0x0000888058387816 */ /* 0x020fca00000000ff */
[----:B------:R-:W-:-:S07]  /*29b0*/  IMAD R89, R56, R23, RZ ;  /* 0x0000001738597224 */ /* 0x000fce00078e02ff */
.L_x_73:
[----:B------:R-:W-:Y:S05]  /*29c0*/  BSYNC B1 ;  /* 0x0000000000017941 */ /* 0x000fea0003800000 */
.L_x_72:
[----:B------:R-:W-:Y:S01]  /*29d0*/  @!P5 IMAD R77, R77, R22, R89 ;  /* 0x000000164d4dd224 */ /* 0x000fe200078e0259 */
[----:B------:R-:W-:Y:S04]  /*29e0*/  BSSY B1, `(.L_x_74) ;  /* 0x0000006000017945 */ /* 0x000fe80003800000 */
[----:B------:R0:W-:Y:S01]  /*29f0*/  @!P5 STG.E.U8 desc[UR36][R92.64+0x29], R77 ;  /* 0x0000294d5c00d986 */ /* 0x0001e2000c101124 */
[----:B------:R-:W-:Y:S05]  /*2a00*/  @P2 BRA `(.L_x_75) ;  /* 0x00000000000c2947 */ /* 0x000fea0003800000 */
[----:B------:R-:W5:Y:S02]  /*2a10*/  LDG.E.U8 R88, desc[UR36][R98.64+0x28] ;  /* 0x0000282462587981 */ /* 0x000f64000c1e1100 */
[----:B-----5:R-:W-:-:S05]  /*2a20*/  PRMT R56, R88, 0x8880, RZ ;  /* 0x0000888058387816 */ /* 0x020fca00000000ff */
[----:B------:R-:W-:-:S07]  /*2a30*/  IMAD R89, R56, R23, RZ ;  /* 0x0000001738597224 */ /* 0x000fce00078e02ff */
.L_x_75:
[----:B------:R-:W-:Y:S05]  /*2a40*/  BSYNC B1 ;  /* 0x0000000000017941 */ /* 0x000fea0003800000 */
.L_x_74:
        /* <DEDUP_REMOVED lines=11> */
.L_x_77:
[----:B------:R-:W-:Y:S05]  /*2b00*/  BSYNC B1 ;  /* 0x0000000000017941 */ /* 0x000fea0003800000 */
.L_x_76:
[----:B------:R-:W-:Y:S01]  /*2b10*/  @!P4 IMAD R79, R79, R22, R89 ;  /* 0x000000164f4fc224 */ /* 0x000fe200078e0259 */
[----:B------:R-:W-:Y:S04]  /*2b20*/  BSSY B1, `(.L_x_78) ;  /* 0x0000006000017945 */ /* 0x000fe80003800000 */
[----:B------:R0:W-:Y:S01]  /*2b30*/  @!P4 STG.E.U8 desc[UR36][R6.64+0x29], R79 ;  /* 0x0000294f0600c986 */ /* 0x0001e2000c101124 */
[----:B------:R-:W-:Y:S05]  /*2b40*/  @P3 BRA `(.L_x_79) ;  /* 0x00000000000c3947 */ /* 0x000fea0003800000 */
[----:B------:R-:W5:Y:S02]  /*2b50*/  LDG.E.U8 R88, desc[UR36][R94.64+0x30] ;  /* 0x000030245e587981 */ /* 0x000f64000c1e1100 */
[----:B-----5:R-:W-:-:S05]  /*2b60*/  PRMT R56, R88, 0x8880, RZ ;  /* 0x0000888058387816 */ /* 0x020fca00000000ff */
[----:B------:R-:W-:-:S07]  /*2b70*/  IMAD R89, R56, R23, RZ ;  /* 0x0000001738597224 */ /* 0x000fce00078e02ff */
.L_x_79:
[----:B------:R-:W-:Y:S05]  /*2b80*/  BSYNC B1 ;  /* 0x0000000000017941 */ /* 0x000fea0003800000 */
.L_x_78:
[----:B--2---:R-:W-:Y:S01]  /*2b90*/  @!P3 IMAD R57, R80, R22, R89 ;  /* 0x000000165039b224 */ /* 0x004fe200078e0259 */
[----:B------:R-:W-:Y:S04]  /*2ba0*/  BSSY B1, `(.L_x_80) ;  /* 0x0000006000017945 */ /* 0x000fe80003800000 */
[----:B------:R2:W-:Y:S01]  /*2bb0*/  @!P3 STG.E.U8 desc[UR36][R92.64+0x30], R57 ;  /* 0x000030395c00b986 */ /* 0x0005e2000c101124 */
[----:B------:R-:W-:Y:S05]  /*2bc0*/  @P5 BRA `(.L_x_81) ;  /* 0x00000000000c5947 */ /* 0x000fea0003800000 */
[----:B------:R-:W5:Y:S02]  /*2bd0*/  LDG.E.U8 R88, desc[UR36][R94.64+0x31] ;  /* 0x000031245e587981 */ /* 0x000f64000c1e1100 */
[----:B-----5:R-:W-:-:S05]  /*2be0*/  PRMT R56, R88, 0x8880, RZ ;  /* 0x0000888058387816 */ /* 0x020fca00000000ff */
[----:B------:R-:W-:-:S07]  /*2bf0*/  IMAD R89, R56, R23, RZ ;  /* 0x0000001738597224 */ /* 0x000fce00078e02ff */
.L_x_81:
[----:B------:R-:W-:Y:S05]  /*2c00*/  BSYNC B1 ;  /* 0x0000000000017941 */ /* 0x000fea0003800000 */
.L_x_80:
[----:B------:R-:W-:Y:S01]  /*2c10*/  @!P5 IMAD R81, R81, R22, R89 ;  /* 0x000000165151d224 */ /* 0x000fe200078e0259 */
[----:B------:R-:W-:Y:S04]  /*2c20*/  BSSY B1, `(.L_x_82) ;  /* 0x0000006000017945 */ /* 0x000fe80003800000 */
[----:B------:R0:W-:Y:S01]  /*2c30*/  @!P5 STG.E.U8 desc[UR36][R92.64+0x31], R81 ;  /* 0x000031515c00d986 */ /* 0x0001e2000c101124 */
[----:B------:R-:W-:Y:S05]  /*2c40*/  @P2 BRA `(.L_x_83) ;  /* 0x00000000000c2947 */ /* 0x000fea0003800000 */
[----:B------:R-:W5:Y:S02]  /*2c50*/  LDG.E.U8 R88, desc[UR36][R98.64+0x30] ;  /* 0x0000302462587981 */ /* 0x000f64000c1e1100 */
[----:B-----5:R-:W-:-:S05]  /*2c60*/  PRMT R56, R88, 0x8880, RZ ;  /* 0x0000888058387816 */ /* 0x020fca00000000ff */
[----:B------:R-:W-:-:S07]  /*2c70*/  IMAD R89, R56, R23, RZ ;  /* 0x0000001738597224 */ /* 0x000fce00078e02ff */
.L_x_83:
[----:B------:R-:W-:Y:S05]  /*2c80*/  BSYNC B1 ;  /* 0x0000000000017941 */ /* 0x000fea0003800000 */
.L_x_82:
[C---:B------:R-:W-:Y:S01]  /*2c90*/  ISETP.LT.OR P4, PT, R3.reuse, 0x32, !P1 ;  /* 0x000000320300780c */ /* 0x040fe20004f81670 */
[----:B--2---:R-:W-:Y:S01]  /*2ca0*/  @!P2 IMAD R57, R82, R22, R89 ;  /* 0x000000165239a224 */ /* 0x004fe200078e0259 */
[----:B------:R-:W-:Y:S01]  /*2cb0*/  BSSY B1, `(.L_x_84) ;  /* 0x000000b000017945 */ /* 0x000fe20003800000 */
[----:B------:R-:W-:Y:S02]  /*2cc0*/  ISETP.LT.OR P3, PT, R3, 0x39, !P0 ;  /* 0x000000390300780c */ /* 0x000fe40004761670 */
[----:B------:R-:W-:Y:S01]  /*2cd0*/  IADD3 R103, P5, R103, 0x80, RZ ;  /* 0x0000008067677810 */ /* 0x000fe20007fbe0ff */
[----:B------:R2:W-:Y:S01]  /*2ce0*/  @!P2 STG.E.U8 desc[UR36][R6.64+0x30], R57 ;  /* 0x000030390600a986 */ /* 0x0005e2000c101124 */
[C---:B------:R-:W-:Y:S02]  /*2cf0*/  ISETP.LT.OR P2, PT, R3.reuse, 0x39, !P1 ;  /* 0x000000390300780c */ /* 0x040fe40004f41670 */
[C---:B------:R-:W-:Y:S02]  /*2d00*/  ISETP.LT.OR P0, PT, R3.reuse, 0x3a, !P0 ;  /* 0x0000003a0300780c */ /* 0x040fe40004701670 */
[----:B------:R-:W-:-:S02]  /*2d10*/  ISETP.LT.OR P1, PT, R3, 0x3a, !P1 ;  /* 0x0000003a0300780c */ /* 0x000fc40004f21670 */
[----:B------:R-:W-:Y:S11]  /*2d20*/  @P4 BRA `(.L_x_85) ;  /* 0x00000000000c4947 */ /* 0x000ff60003800000 */
[----:B------:R-:W5:Y:S02]  /*2d30*/  LDG.E.U8 R88, desc[UR36][R98.64+0x31] ;  /* 0x0000312462587981 */ /* 0x000f64000c1e1100 */
[----:B-----5:R-:W-:-:S05]  /*2d40*/  PRMT R56, R88, 0x8880, RZ ;  /* 0x0000888058387816 */ /* 0x020fca00000000ff */
[----:B------:R-:W-:-:S07]  /*2d50*/  IMAD R89, R56, R23, RZ ;  /* 0x0000001738597224 */ /* 0x000fce00078e02ff */
.L_x_85:
[----:B------:R-:W-:Y:S05]  /*2d60*/  BSYNC B1 ;  /* 0x0000000000017941 */ /* 0x000fea0003800000 */
.L_x_84:
[----:B------:R-:W-:Y:S01]  /*2d70*/  @!P4 IMAD R83, R83, R22, R89 ;  /* 0x000000165353c224 */ /* 0x000fe200078e0259 */
[----:B------:R-:W-:Y:S04]  /*2d80*/  BSSY B1, `(.L_x_86) ;  /* 0x0000006000017945 */ /* 0x000fe80003800000 */
[----:B------:R0:W-:Y:S01]  /*2d90*/  @!P4 STG.E.U8 desc[UR36][R6.64+0x31], R83 ;  /* 0x000031530600c986 */ /* 0x0001e2000c101124 */
[----:B------:R-:W-:Y:S05]  /*2da0*/  @P3 BRA `(.L_x_87) ;  /* 0x00000000000c3947 */ /* 0x000fea0003800000 */
[----:B------:R-:W5:Y:S02]  /*2db0*/  LDG.E.U8 R88, desc[UR36][R94.64+0x38] ;  /* 0x000038245e587981 */ /* 0x000f64000c1e1100 */
[----:B-----5:R-:W-:-:S05]  /*2dc0*/  PRMT R56, R88, 0x8880, RZ ;  /* 0x0000888058387816 */ /* 0x020fca00000000ff */
[----:B------:R-:W-:-:S07]  /*2dd0*/  IMAD R89, R56, R23, RZ ;  /* 0x0000001738597224 */ /* 0x000fce00078e02ff */
.L_x_87:
[----:B------:R-:W-:Y:S05]  /*2de0*/  BSYNC B1 ;  /* 0x0000000000017941 */ /* 0x000fea0003800000 */
.L_x_86:
[----:B--2---:R-:W-:Y:S01]  /*2df0*/  @!P3 IMAD R57, R84, R22, R89 ;  /* 0x000000165439b224 */ /* 0x004fe200078e0259 */
[----:B------:R-:W-:Y:S01]  /*2e00*/  BSSY B1, `(.L_x_88) ;  /* 0x0000007000017945 */ /* 0x000fe20003800000 */
[----:B------:R-:W-:-:S03]  /*2e10*/  IMAD.X R5, RZ, RZ, R5, P5 ;  /* 0x000000ffff057224 */ /* 0x000fc600028e0605 */
[----:B------:R2:W-:Y:S01]  /*2e20*/  @!P3 STG.E.U8 desc[UR36][R92.64+0x38], R57 ;  /* 0x000038395c00b986 */ /* 0x0005e2000c101124 */
[----:B------:R-:W-:Y:S05]  /*2e30*/  @P0 BRA `(.L_x_89) ;  /* 0x00000000000c0947 */ /* 0x000fea0003800000 */
[----:B------:R-:W5:Y:S02]  /*2e40*/  LDG.E.U8 R88, desc[UR36][R94.64+0x39] ;  /* 0x000039245e587981 */ /* 0x000f64000c1e1100 */
[----:B-----5:R-:W-:-:S05]  /*2e50*/  PRMT R4, R88, 0x8880, RZ ;  /* 0x0000888058047816 */ /* 0x020fca00000000ff */
[----:B------:R-:W-:-:S07]  /*2e60*/  IMAD R89, R4, R23, RZ ;  /* 0x0000001704597224 */ /* 0x000fce00078e02ff */
.L_x_89:
[----:B------:R-:W-:Y:S05]  /*2e70*/  BSYNC B1 ;  /* 0x0000000000017941 */ /* 0x000fea0003800000 */
.L_x_88:
[----:B------:R-:W-:Y:S01]  /*2e80*/  @!P0 IMAD R85, R85, R22, R89 ;  /* 0x0000001655558224 */ /* 0x000fe200078e0259 */
[----:B------:R-:W-:Y:S01]  /*2e90*/  BSSY B1, `(.L_x_90) ;  /* 0x0000007000017945 */ /* 0x000fe20003800000 */
[----:B------:R-:W-:-:S03]  /*2ea0*/  IMAD R56, R5, R90, RZ ;  /* 0x0000005a05387224 */ /* 0x000fc600078e02ff */
[----:B------:R0:W-:Y:S01]  /*2eb0*/  @!P0 STG.E.U8 desc[UR36][R92.64+0x39], R85 ;  /* 0x000039555c008986 */ /* 0x0001e2000c101124 */
[----:B------:R-:W-:Y:S05]  /*2ec0*/  @P2 BRA `(.L_x_91) ;  /* 0x00000000000c2947 */ /* 0x000fea0003800000 */
[----:B------:R-:W5:Y:S02]  /*2ed0*/  LDG.E.U8 R88, desc[UR36][R98.64+0x38] ;  /* 0x0000382462587981 */ /* 0x000f64000c1e1100 */
[----:B-----5:R-:W-:-:S05]  /*2ee0*/  PRMT R4, R88, 0x8880, RZ ;  /* 0x0000888058047816 */ /* 0x020fca00000000ff */
[----:B------:R-:W-:-:S07]  /*2ef0*/  IMAD R89, R4, R23, RZ ;  /* 0x0000001704597224 */ /* 0x000fce00078e02ff */
.L_x_91:
[----:B------:R-:W-:Y:S05]  /*2f00*/  BSYNC B1 ;  /* 0x0000000000017941 */ /* 0x000fea0003800000 */
.L_x_90:
[----:B------:R-:W-:Y:S01]  /*2f10*/  @!P2 IMAD R5, R86, R22, R89 ;  /* 0x000000165605a224 */ /* 0x000fe200078e0259 */
[----:B------:R-:W-:Y:S01]  /*2f20*/  BSSY B1, `(.L_x_92) ;  /* 0x0000009000017945 */ /* 0x000fe20003800000 */
[C---:B--2---:R-:W-:Y:S02]  /*2f30*/  IMAD R57, R103.reuse, R91, R56 ;  /* 0x0000005b67397224 */ /* 0x044fe400078e0238 */
[CC--:B------:R-:W-:Y:S01]  /*2f40*/  IMAD.WIDE.U32 R96, R103.reuse, R90.reuse, R96 ;  /* 0x0000005a67607225 */ /* 0x0c0fe200078e0060 */
[----:B------:R2:W-:Y:S03]  /*2f50*/  @!P2 STG.E.U8 desc[UR36][R6.64+0x38], R5 ;  /* 0x000038050600a986 */ /* 0x0005e6000c101124 */
[----:B------:R-:W-:Y:S01]  /*2f60*/  IMAD.WIDE.U32 R90, R103, R90, R20 ;  /* 0x0000005a675a7225 */ /* 0x000fe200078e0014 */
[----:B------:R-:W-:Y:S06]  /*2f70*/  @P1 BRA `(.L_x_93) ;  /* 0x00000000000c1947 */ /* 0x000fec0003800000 */
[----:B------:R-:W5:Y:S02]  /*2f80*/  LDG.E.U8 R88, desc[UR36][R98.64+0x39] ;  /* 0x0000392462587981 */ /* 0x000f64000c1e1100 */
[----:B-----5:R-:W-:-:S05]  /*2f90*/  PRMT R4, R88, 0x8880, RZ ;  /* 0x0000888058047816 */ /* 0x020fca00000000ff */
[----:B------:R-:W-:-:S07]  /*2fa0*/  IMAD R89, R4, R23, RZ ;  /* 0x0000001704597224 */ /* 0x000fce00078e02ff */
.L_x_93:
[----:B------:R-:W-:Y:S05]  /*2fb0*/  BSYNC B1 ;  /* 0x0000000000017941 */ /* 0x000fea0003800000 */
.L_x_92:
[----:B------:R-:W-:Y:S01]  /*2fc0*/  @!P1 IMAD R87, R87, R22, R89 ;  /* 0x0000001657579224 */ /* 0x000fe200078e0259 */
[----:B------:R-:W-:Y:S01]  /*2fd0*/  ISETP.GE.AND P2, PT, R100, 0x81, PT ;  /* 0x000000816400780c */ /* 0x000fe20003f46270 */
[----:B------:R-:W-:Y:S01]  /*2fe0*/  BSSY B1, `(.L_x_94) ;  /* 0x000000c000017945 */ /* 0x000fe20003800000 */
[----:B------:R-:W-:Y:S02]  /*2ff0*/  IADD3 R4, P5, R90, R12, RZ ;  /* 0x0000000c5a047210 */ /* 0x000fe40007fbe0ff */
[----:B------:R0:W-:Y:S01]  /*3000*/  @!P1 STG.E.U8 desc[UR36][R6.64+0x39], R87 ;  /* 0x0000395706009986 */ /* 0x0001e2000c101124 */
[----:B------:R-:W-:Y:S02]  /*3010*/  ISETP.LT.OR P1, PT, R3, 0x1, !P2 ;  /* 0x000000010300780c */ /* 0x000fe40005721670 */
[----:B--2---:R-:W-:Y:S02]  /*3020*/  IADD3.X R5, R13, R91, R57, P5, !PT ;  /* 0x0000005b0d057210 */ /* 0x004fe40002ffe439 */
[----:B------:R-:W-:-:S02]  /*3030*/  ISETP.GE.AND P0, PT, R100, 0x89, PT ;  /* 0x000000896400780c */ /* 0x000fc40003f06270 */
[----:B------:R-:W-:Y:S02]  /*3040*/  IADD3 R12, P4, P3, R14, R12, R96 ;  /* 0x0000000c0e0c7210 */ /* 0x000fe40007b9e060 */
[----:B------:R-:W-:-:S05]  /*3050*/  ISETP.LT.OR P5, PT, R3, 0x2, !P2 ;  /* 0x000000020300780c */ /* 0x000fca00057a1670 */
[----:B0-----:R-:W-:Y:S08]  /*3060*/  @P1 BRA `(.L_x_95) ;  /* 0x00000000000c1947 */ /* 0x001ff00003800000 */
[----:B------:R-:W3:Y:S02]  /*3070*/  LDG.E.U8 R88, desc[UR36][R4.64] ;  /* 0x0000002404587981 */ /* 0x000ee4000c1e1100 */
[----:B---3--:R-:W-:-:S05]  /*3080*/  PRMT R6, R88, 0x8880, RZ ;  /* 0x0000888058067816 */ /* 0x008fca00000000ff */
[----:B------:R-:W-:-:S07]  /*3090*/  IMAD R89, R6, R23, RZ ;  /* 0x0000001706597224 */ /* 0x000fce00078e02ff */
.L_x_95:
[----:B------:R-:W-:Y:S05]  /*30a0*/  BSYNC B1 ;  /* 0x0000000000017941 */ /* 0x000fea0003800000 */
.L_x_94:
[----:B---3--:R-:W-:Y:S01]  /*30b0*/  @!P1 IMAD R7, R24, R22, R89 ;  /* 0x0000001618079224 */ /* 0x008fe200078e0259 */
[----:B------:R-:W-:Y:S01]  /*30c0*/  BSSY B1, `(.L_x_96) ;  /* 0x0000007000017945 */ /* 0x000fe20003800000 */
[----:B------:R-:W-:-:S03]  /*30d0*/  IMAD.IADD R96, R57, 0x1, R97 ;  /* 0x0000000139607824 */ /* 0x000fc600078e0261 */
[----:B------:R0:W-:Y:S01]  /*30e0*/  @!P1 STG.E.U8 desc[UR36][R8.64], R7 ;  /* 0x0000000708009986 */ /* 0x0001e2000c101124 */
[----:B------:R-:W-:Y:S05]  /*30f0*/  @P5 BRA `(.L_x_97) ;  /* 0x00000000000c5947 */ /* 0x000fea0003800000 */
[----:B------:R-:W2:Y:S02]  /*3100*/  LDG.E.U8 R88, desc[UR36][R4.64+0x1] ;  /* 0x0000012404587981 */ /* 0x000ea4000c1e1100 */
[----:B--2---:R-:W-:-:S05]  /*3110*/  PRMT R6, R88, 0x8880, RZ ;  /* 0x0000888058067816 */ /* 0x004fca00000000ff */
[----:B------:R-:W-:-:S07]  /*3120*/  IMAD R89, R6, R23, RZ ;  /* 0x0000001706597224 */ /* 0x000fce00078e02ff */
.L_x_97:
[----:B------:R-:W-:Y:S05]  /*3130*/  BSYNC B1 ;  /* 0x0000000000017941 */ /* 0x000fea0003800000 */
.L_x_96:
[----:B------:R-:W-:Y:S01]  /*3140*/  ISETP.LT.OR P1, PT, R3, 0x1, !P0 ;  /* 0x000000010300780c */ /* 0x000fe20004721670 */
[----:B------:R-:W-:Y:S01]  /*3150*/  @!P5 IMAD R25, R25, R22, R89 ;  /* 0x000000161919d224 */ /* 0x000fe200078e0259 */
[----:B------:R-:W-:Y:S01]  /*3160*/  BSSY B1, `(.L_x_98) ;  /* 0x000000a000017945 */ /* 0x000fe20003800000 */
[----:B------:R-:W-:Y:S02]  /*3170*/  IADD3.X R13, R21, R13, R96, P4, P3 ;  /* 0x0000000d150d7210 */ /* 0x000fe400027e6460 */
[C---:B------:R-:W-:Y:S01]  /*3180*/  ISETP.LT.OR P4, PT, R3.reuse, 0x2, !P0 ;  /* 0x000000020300780c */ /* 0x040fe20004781670 */
[----:B------:R2:W-:Y:S01]  /*3190*/  @!P5 STG.E.U8 desc[UR36][R8.64+0x1], R25 ;  /* 0x000001190800d986 */ /* 0x0005e2000c101124 */
[C---:B------:R-:W-:Y:S02]  /*31a0*/  ISETP.LT.OR P5, PT, R3.reuse, 0x9, !P2 ;  /* 0x000000090300780c */ /* 0x040fe400057a1670 */
[----:B------:R-:W-:-:S04]  /*31b0*/  ISETP.LT.OR P3, PT, R3, 0xa, !P2 ;  /* 0x0000000a0300780c */ /* 0x000fc80005761670 */
[----:B------:R-:W-:Y:S09]  /*31c0*/  @P1 BRA `(.L_x_99) ;  /* 0x00000000000c1947 */ /* 0x000ff20003800000 */
[----:B------:R-:W3:Y:S02]  /*31d0*/  LDG.E.U8 R88, desc[UR36][R12.64] ;  /* 0x000000240c587981 */ /* 0x000ee4000c1e1100 */
[----:B---3--:R-:W-:-:S05]  /*31e0*/  PRMT R6, R88, 0x8880, RZ ;  /* 0x0000888058067816 */ /* 0x008fca00000000ff */
[----:B------:R-:W-:-:S07]  /*31f0*/  IMAD R89, R6, R23, RZ ;  /* 0x0000001706597224 */ /* 0x000fce00078e02ff */
.L_x_99:
[----:B------:R-:W-:Y:S05]  /*3200*/  BSYNC B1 ;  /* 0x0000000000017941 */ /* 0x000fea0003800000 */
.L_x_98:
[----:B0-----:R-:W-:Y:S01]  /*3210*/  @!P1 IMAD R7, R26, R22, R89 ;  /* 0x000000161a079224 */ /* 0x001fe200078e0259 */
[----:B------:R-:W-:Y:S04]  /*3220*/  BSSY B1, `(.L_x_100) ;  /* 0x0000006000017945 */ /* 0x000fe80003800000 */
[----:B------:R0:W-:Y:S01]  /*3230*/  @!P1 STG.E.U8 desc[UR36][R10.64], R7 ;  /* 0x000000070a009986 */ /* 0x0001e2000c101124 */
[----:B------:R-:W-:Y:S05]  /*3240*/  @P4 BRA `(.L_x_101) ;  /* 0x00000000000c4947 */ /* 0x000fea0003800000 */
[----:B------:R-:W3:Y:S02]  /*3250*/  LDG.E.U8 R88, desc[UR36][R12.64+0x1] ;  /* 0x000001240c587981 */ /* 0x000ee4000c1e1100 */
[----:B---3--:R-:W-:-:S05]  /*3260*/  PRMT R6, R88, 0x8880, RZ ;  /* 0x0000888058067816 */ /* 0x008fca00000000ff */
[----:B------:R-:W-:-:S07]  /*3270*/  IMAD R89, R6, R23, RZ ;  /* 0x0000001706597224 */ /* 0x000fce00078e02ff */
.L_x_101:
[----:B------:R-:W-:Y:S05]  /*3280*/  BSYNC B1 ;  /* 0x0000000000017941 */ /* 0x000fea0003800000 */
.L_x_100:
[----:B------:R-:W-:Y:S01]  /*3290*/  @!P4 IMAD R27, R27, R22, R89 ;  /* 0x000000161b1bc224 */ /* 0x000fe200078e0259 */
[----:B------:R-:W-:Y:S04]  /*32a0*/  BSSY B1, `(.L_x_102) ;  /* 0x0000006000017945 */ /* 0x000fe80003800000 */
[----:B------:R3:W-:Y:S01]  /*32b0*/  @!P4 STG.E.U8 desc[UR36][R10.64+0x1], R27 ;  /* 0x0000011b0a00c986 */ /* 0x0007e2000c101124 */
[----:B------:R-:W-:Y:S05]  /*32c0*/  @P5 BRA `(.L_x_103) ;  /* 0x00000000000c5947 */ /* 0x000fea0003800000 */
[----:B------:R-:W5:Y:S02]  /*32d0*/  LDG.E.U8 R88, desc[UR36][R4.64+0x8] ;  /* 0x0000082404587981 */ /* 0x000f64000c1e1100 */
[----:B-----5:R-:W-:-:S05]  /*32e0*/  PRMT R6, R88, 0x8880, RZ ;  /* 0x0000888058067816 */ /* 0x020fca00000000ff */
[----:B------:R-:W-:-:S07]  /*32f0*/  IMAD R89, R6, R23, RZ ;  /* 0x0000001706597224 */ /* 0x000fce00078e02ff */
.L_x_103:
[----:B------:R-:W-:Y:S05]  /*3300*/  BSYNC B1 ;  /* 0x0000000000017941 */ /* 0x000fea0003800000 */
.L_x_102:
[----:B0-----:R-:W-:Y:S01]  /*3310*/  @!P5 IMAD R7, R28, R22, R89 ;  /* 0x000000161c07d224 */ /* 0x001fe200078e0259 */
[----:B------:R-:W-:Y:S04]  /*3320*/  BSSY B1, `(.L_x_104) ;  /* 0x0000006000017945 */ /* 0x000fe80003800000 */
[----:B------:R0:W-:Y:S01]  /*3330*/  @!P5 STG.E.U8 desc[UR36][R8.64+0x8], R7 ;  /* 0x000008070800d986 */ /* 0x0001e2000c101124 */
[----:B------:R-:W-:Y:S05]  /*3340*/  @P3 BRA `(.L_x_105) ;  /* 0x00000000000c3947 */ /* 0x000fea0003800000 */
[----:B------:R-:W5:Y:S02]  /*3350*/  LDG.E.U8 R88, desc[UR36][R4.64+0x9] ;  /* 0x0000092404587981 */ /* 0x000f64000c1e1100 */
[----:B-----5:R-:W-:-:S05]  /*3360*/  PRMT R6, R88, 0x8880, RZ ;  /* 0x0000888058067816 */ /* 0x020fca00000000ff */
[----:B------:R-:W-:-:S07]  /*3370*/  IMAD R89, R6, R23, RZ ;  /* 0x0000001706597224 */ /* 0x000fce00078e02ff */
.L_x_105:
[----:B------:R-:W-:Y:S05]  /*3380*/  BSYNC B1 ;  /* 0x0000000000017941 */ /* 0x000fea0003800000 */
.L_x_104:
[----:B------:R-:W-:Y:S01]  /*3390*/  ISETP.LT.OR P5, PT, R3, 0x9, !P0 ;  /* 0x000000090300780c */ /* 0x000fe200047a1670 */
[----:B------:R-:W-:Y:S01]  /*33a0*/  @!P3 IMAD R29, R29, R22, R89 ;  /* 0x000000161d1db224 */ /* 0x000fe200078e0259 */
        /* <DEDUP_REMOVED lines=9> */
.L_x_107:
[----:B------:R-:W-:Y:S05]  /*3440*/  BSYNC B1 ;  /* 0x0000000000017941 */ /* 0x000fea0003800000 */
.L_x_106:
[----:B0-----:R-:W-:Y:S01]  /*3450*/  @!P5 IMAD R7, R30, R22, R89 ;  /* 0x000000161e07d224 */ /* 0x001fe200078e0259 */
[----:B------:R-:W-:Y:S04]  /*3460*/  BSSY B1, `(.L_x_108) ;  /* 0x0000006000017945 */ /* 0x000fe80003800000 */
[----:B------:R0:W-:Y:S01]  /*3470*/  @!P5 STG.E.U8 desc[UR36][R10.64+0x8], R7 ;  /* 0x000008070a00d986 */ /* 0x0001e2000c101124 */
[----:B------:R-:W-:Y:S05]  /*3480*/  @P4 BRA `(.L_x_109) ;  /* 0x00000000000c4947 */ /* 0x000fea0003800000 */
[----:B------:R-:W5:Y:S02]  /*3490*/  LDG.E.U8 R88, desc[UR36][R12.64+0x9] ;  /* 0x000009240c587981 */ /* 0x000f64000c1e1100 */
[----:B-----5:R-:W-:-:S05]  /*34a0*/  PRMT R6, R88, 0x8880, RZ ;  /* 0x0000888058067816 */ /* 0x020fca00000000ff */
[----:B------:R-:W-:-:S07]  /*34b0*/  IMAD R89, R6, R23, RZ ;  /* 0x0000001706597224 */ /* 0x000fce00078e02ff */
.L_x_109:
[----:B------:R-:W-:Y:S05]  /*34c0*/  BSYNC B1 ;  /* 0x0000000000017941 */ /* 0x000fea0003800000 */
.L_x_108:
[----:B------:R-:W-:Y:S01]  /*34d0*/  @!P4 IMAD R31, R31, R22, R89 ;  /* 0x000000161f1fc224 */ /* 0x000fe200078e0259 */
[----:B------:R-:W-:Y:S04]  /*34e0*/  BSSY B1, `(.L_x_110) ;  /* 0x0000006000017945 */ /* 0x000fe80003800000 */
[----:B------:R0:W-:Y:S01]  /*34f0*/  @!P4 STG.E.U8 desc[UR36][R10.64+0x9], R31 ;  /* 0x0000091f0a00c986 */ /* 0x0001e2000c101124 */
[----:B------:R-:W-:Y:S05]  /*3500*/  @P3 BRA `(.L_x_111) ;  /* 0x00000000000c3947 */ /* 0x000fea0003800000 */
[----:B------:R-:W5:Y:S02]  /*3510*/  LDG.E.U8 R88, desc[UR36][R4.64+0x10] ;  /* 0x0000102404587981 */ /* 0x000f64000c1e1100 */
[----:B-----5:R-:W-:-:S05]  /*3520*/  PRMT R6, R88, 0x8880, RZ ;  /* 0x0000888058067816 */ /* 0x020fca00000000ff */
[----:B------:R-:W-:-:S07]  /*3530*/  IMAD R89, R6, R23, RZ ;  /* 0x0000001706597224 */ /* 0x000fce00078e02ff */
.L_x_111:
[----:B------:R-:W-:Y:S05]  /*3540*/  BSYNC B1 ;  /* 0x0000000000017941 */ /* 0x000fea0003800000 */
.L_x_110:
[----:B0-----:R-:W-:Y:S01]  /*3550*/  @!P3 IMAD R7, R32, R22, R89 ;  /* 0x000000162007b224 */ /* 0x001fe200078e0259 */
[----:B------:R-:W-:Y:S04]  /*3560*/  BSSY B1, `(.L_x_112) ;  /* 0x0000006000017945 */ /* 0x000fe80003800000 */
[----:B------:R0:W-:Y:S01]  /*3570*/  @!P3 STG.E.U8 desc[UR36][R8.64+0x10], R7 ;  /* 0x000010070800b986 */ /* 0x0001e2000c101124 */
[----:B------:R-:W-:Y:S05]  /*3580*/  @P1 BRA `(.L_x_113) ;  /* 0x00000000000c1947 */ /* 0x000fea0003800000 */
[----:B------:R-:W5:Y:S02]  /*3590*/  LDG.E.U8 R88, desc[UR36][R4.64+0x11] ;  /* 0x0000112404587981 */ /* 0x000f64000c1e1100 */
[----:B-----5:R-:W-:-:S05]  /*35a0*/  PRMT R6, R88, 0x8880, RZ ;  /* 0x0000888058067816 */ /* 0x020fca00000000ff */
[----:B------:R-:W-:-:S07]  /*35b0*/  IMAD R89, R6, R23, RZ ;  /* 0x0000001706597224 */ /* 0x000fce00078e02ff */
.L_x_113:
[----:B------:R-:W-:Y:S05]  /*35c0*/  BSYNC B1 ;  /* 0x0000000000017941 */ /* 0x000fea0003800000 */
.L_x_112:
        /* <DEDUP_REMOVED lines=11> */
.L_x_115:
[----:B------:R-:W-:Y:S05]  /*3680*/  BSYNC B1 ;  /* 0x0000000000017941 */ /* 0x000fea0003800000 */
.L_x_114:
[----:B0-----:R-:W-:Y:S01]  /*3690*/  @!P4 IMAD R7, R34, R22, R89 ;  /* 0x000000162207c224 */ /* 0x001fe200078e0259 */
[----:B------:R-:W-:Y:S04]  /*36a0*/  BSSY B1, `(.L_x_116) ;  /* 0x0000006000017945 */ /* 0x000fe80003800000 */
[----:B------:R0:W-:Y:S01]  /*36b0*/  @!P4 STG.E.U8 desc[UR36][R10.64+0x10], R7 ;  /* 0x000010070a00c986 */ /* 0x0001e2000c101124 */
[----:B------:R-:W-:Y:S05]  /*36c0*/  @P3 BRA `(.L_x_117) ;  /* 0x00000000000c3947 */ /* 0x000fea0003800000 */
[----:B------:R-:W5:Y:S02]  /*36d0*/  LDG.E.U8 R88, desc[UR36][R12.64+0x11] ;  /* 0x000011240c587981 */ /* 0x000f64000c1e1100 */
[----:B-----5:R-:W-:-:S05]  /*36e0*/  PRMT R6, R88, 0x8880, RZ ;  /* 0x0000888058067816 */ /* 0x020fca00000000ff */
[----:B------:R-:W-:-:S07]  /*36f0*/  IMAD R89, R6, R23, RZ ;  /* 0x0000001706597224 */ /* 0x000fce00078e02ff */
.L_x_117:
[----:B------:R-:W-:Y:S05]  /*3700*/  BSYNC B1 ;  /* 0x0000000000017941 */ /* 0x000fea0003800000 */
.L_x_116:
[----:B------:R-:W-:Y:S01]  /*3710*/  @!P3 IMAD R35, R35, R22, R89 ;  /* 0x000000162323b224 */ /* 0x000fe200078e0259 */
[----:B------:R-:W-:Y:S04]  /*3720*/  BSSY B1, `(.L_x_118) ;  /* 0x0000006000017945 */ /* 0x000fe80003800000 */
[----:B------:R0:W-:Y:S01]  /*3730*/  @!P3 STG.E.U8 desc[UR36][R10.64+0x11], R35 ;  /* 0x000011230a00b986 */ /* 0x0001e2000c101124 */
[----:B------:R-:W-:Y:S05]  /*3740*/  @P5 BRA `(.L_x_119) ;  /* 0x00000000000c5947 */ /* 0x000fea0003800000 */
[----:B------:R-:W5:Y:S02]  /*3750*/  LDG.E.U8 R88, desc[UR36][R4.64+0x18] ;  /* 0x0000182404587981 */ /* 0x000f64000c1e1100 */
[----:B-----5:R-:W-:-:S05]  /*3760*/  PRMT R6, R88, 0x8880, RZ ;  /* 0x0000888058067816 */ /* 0x020fca00000000ff */
[----:B------:R-:W-:-:S07]  /*3770*/  IMAD R89, R6, R23, RZ ;  /* 0x0000001706597224 */ /* 0x000fce00078e02ff */
.L_x_119:
[----:B------:R-:W-:Y:S05]  /*3780*/  BSYNC B1 ;  /* 0x0000000000017941 */ /* 0x000fea0003800000 */
.L_x_118:
[----:B0-----:R-:W-:Y:S01]  /*3790*/  @!P5 IMAD R7, R36, R22, R89 ;  /* 0x000000162407d224 */ /* 0x001fe200078e0259 */
[----:B------:R-:W-:Y:S04]  /*37a0*/  BSSY B1, `(.L_x_120) ;  /* 0x0000006000017945 */ /* 0x000fe80003800000 */
[----:B------:R0:W-:Y:S01]  /*37b0*/  @!P5 STG.E.U8 desc[UR36][R8.64+0x18], R7 ;  /* 0x000018070800d986 */ /* 0x0001e2000c101124 */
[----:B------:R-:W-:Y:S05]  /*37c0*/  @P1 BRA `(.L_x_121) ;  /* 0x00000000000c1947 */ /* 0x000fea0003800000 */
[----:B------:R-:W5:Y:S02]  /*37d0*/  LDG.E.U8 R88, desc[UR36][R4.64+0x19] ;  /* 0x0000192404587981 */ /* 0x000f64000c1e1100 */
[----:B-----5:R-:W-:-:S05]  /*37e0*/  PRMT R6, R88, 0x8880, RZ ;  /* 0x0000888058067816 */ /* 0x020fca00000000ff */
[----:B------:R-:W-:-:S07]  /*37f0*/  IMAD R89, R6, R23, RZ ;  /* 0x0000001706597224 */ /* 0x000fce00078e02ff */
.L_x_121:
[----:B------:R-:W-:Y:S05]  /*3800*/  BSYNC B1 ;  /* 0x0000000000017941 */ /* 0x000fea0003800000 */
.L_x_120:
        /* <DEDUP_REMOVED lines=11> */
.L_x_123:
[----:B------:R-:W-:Y:S05]  /*38c0*/  BSYNC B1 ;  /* 0x0000000000017941 */ /* 0x000fea0003800000 */
.L_x_122:
[----:B0-----:R-:W-:Y:S01]  /*38d0*/  @!P4 IMAD R7, R38, R22, R89 ;  /* 0x000000162607c224 */ /* 0x001fe200078e0259 */
[----:B------:R-:W-:Y:S04]  /*38e0*/  BSSY B1, `(.L_x_124) ;  /* 0x0000006000017945 */ /* 0x000fe80003800000 */
[----:B------:R0:W-:Y:S01]  /*38f0*/  @!P4 STG.E.U8 desc[UR36][R10.64+0x18], R7 ;  /* 0x000018070a00c986 */ /* 0x0001e2000c101124 */
[----:B------:R-:W-:Y:S05]  /*3900*/  @P3 BRA `(.L_x_125) ;  /* 0x00000000000c3947 */ /* 0x000fea0003800000 */
[----:B------:R-:W5:Y:S02]  /*3910*/  LDG.E.U8 R88, desc[UR36][R12.64+0x19] ;  /* 0x000019240c587981 */ /* 0x000f64000c1e1100 */
[----:B-----5:R-:W-:-:S05]  /*3920*/  PRMT R6, R88, 0x8880, RZ ;  /* 0x0000888058067816 */ /* 0x020fca00000000ff */
[----:B------:R-:W-:-:S07]  /*3930*/  IMAD R89, R6, R23, RZ ;  /* 0x0000001706597224 */ /* 0x000fce00078e02ff */
.L_x_125:
[----:B------:R-:W-:Y:S05]  /*3940*/  BSYNC B1 ;  /* 0x0000000000017941 */ /* 0x000fea0003800000 */
.L_x_124:
[----:B------:R-:W-:Y:S01]  /*3950*/  @!P3 IMAD R39, R39, R22, R89 ;  /* 0x000000162727b224 */ /* 0x000fe200078e0259 */
[----:B------:R-:W-:Y:S04]  /*3960*/  BSSY B1, `(.L_x_126) ;  /* 0x0000006000017945 */ /* 0x000fe80003800000 */
[----:B------:R0:W-:Y:S01]  /*3970*/  @!P3 STG.E.U8 desc[UR36][R10.64+0x19], R39 ;  /* 0x000019270a00b986 */ /* 0x0001e2000c101124 */
[----:B------:R-:W-:Y:S05]  /*3980*/  @P5 BRA `(.L_x_127) ;  /* 0x00000000000c5947 */ /* 0x000fea0003800000 */
[----:B------:R-:W5:Y:S02]  /*3990*/  LDG.E.U8 R88, desc[UR36][R4.64+0x20] ;  /* 0x0000202404587981 */ /* 0x000f64000c1e1100 */
[----:B-----5:R-:W-:-:S05]  /*39a0*/  PRMT R6, R88, 0x8880, RZ ;  /* 0x0000888058067816 */ /* 0x020fca00000000ff */
[----:B------:R-:W-:-:S07]  /*39b0*/  IMAD R89, R6, R23, RZ ;  /* 0x0000001706597224 */ /* 0x000fce00078e02ff */
.L_x_127:
[----:B------:R-:W-:Y:S05]  /*39c0*/  BSYNC B1 ;  /* 0x0000000000017941 */ /* 0x000fea0003800000 */
.L_x_126:
[----:B0-----:R-:W-:Y:S01]  /*39d0*/  @!P5 IMAD R7, R40, R22, R89 ;  /* 0x000000162807d224 */ /* 0x001fe200078e0259 */
[----:B------:R-:W-:Y:S04]  /*39e0*/  BSSY B1, `(.L_x_128) ;  /* 0x0000006000017945 */ /* 0x000fe80003800000 */
[----:B------:R0:W-:Y:S01]  /*39f0*/  @!P5 STG.E.U8 desc[UR36][R8.64+0x20], R7 ;  /* 0x000020070800d986 */ /* 0x0001e2000c101124 */
[----:B------:R-:W-:Y:S05]  /*3a00*/  @P1 BRA `(.L_x_129) ;  /* 0x00000000000c1947 */ /* 0x000fea0003800000 */
[----:B------:R-:W5:Y:S02]  /*3a10*/  LDG.E.U8 R88, desc[UR36][R4.64+0x21] ;  /* 0x0000212404587981 */ /* 0x000f64000c1e1100 */
[----:B-----5:R-:W-:-:S05]  /*3a20*/  PRMT R6, R88, 0x8880, RZ ;  /* 0x0000888058067816 */ /* 0x020fca00000000ff */
[----:B------:R-:W-:-:S07]  /*3a30*/  IMAD R89, R6, R23, RZ ;  /* 0x0000001706597224 */ /* 0x000fce00078e02ff */
.L_x_129:
[----:B------:R-:W-:Y:S05]  /*3a40*/  BSYNC B1 ;  /* 0x0000000000017941 */ /* 0x000fea0003800000 */
.L_x_128:
        /* <DEDUP_REMOVED lines=11> */
.L_x_131:
[----:B------:R-:W-:Y:S05]  /*3b00*/  BSYNC B1 ;  /* 0x0000000000017941 */ /* 0x000fea0003800000 */
.L_x_130:
[----:B0-----:R-:W-:Y:S01]  /*3b10*/  @!P4 IMAD R7, R42, R22, R89 ;  /* 0x000000162a07c224 */ /* 0x001fe200078e0259 */
[----:B------:R-:W-:Y:S04]  /*3b20*/  BSSY B1, `(.L_x_132) ;  /* 0x0000006000017945 */ /* 0x000fe80003800000 */
[----:B------:R0:W-:Y:S01]  /*3b30*/  @!P4 STG.E.U8 desc[UR36][R10.64+0x20], R7 ;  /* 0x000020070a00c986 */ /* 0x0001e2000c101124 */
[----:B------:R-:W-:Y:S05]  /*3b40*/  @P3 BRA `(.L_x_133) ;  /* 0x00000000000c3947 */ /* 0x000fea0003800000 */
[----:B------:R-:W5:Y:S02]  /*3b50*/  LDG.E.U8 R88, desc[UR36][R12.64+0x21] ;  /* 0x000021240c587981 */ /* 0x000f64000c1e1100 */
[----:B-----5:R-:W-:-:S05]  /*3b60*/  PRMT R6, R88, 0x8880, RZ ;  /* 0x0000888058067816 */ /* 0x020fca00000000ff */
[----:B------:R-:W-:-:S07]  /*3b70*/  IMAD R89, R6, R23, RZ ;  /* 0x0000001706597224 */ /* 0x000fce00078e02ff */
.L_x_133:
[----:B------:R-:W-:Y:S05]  /*3b80*/  BSYNC B1 ;  /* 0x0000000000017941 */ /* 0x000fea0003800000 */
.L_x_132:
[----:B------:R-:W-:Y:S01]  /*3b90*/  @!P3 IMAD R43, R43, R22, R89 ;  /* 0x000000162b2bb224 */ /* 0x000fe200078e0259 */
[----:B------:R-:W-:Y:S04]  /*3ba0*/  BSSY B1, `(.L_x_134) ;  /* 0x0000006000017945 */ /* 0x000fe80003800000 */
[----:B------:R0:W-:Y:S01]  /*3bb0*/  @!P3 STG.E.U8 desc[UR36][R10.64+0x21], R43 ;  /* 0x0000212b0a00b986 */ /* 0x0001e2000c101124 */
[----:B------:R-:W-:Y:S05]  /*3bc0*/  @P5 BRA `(.L_x_135) ;  /* 0x00000000000c5947 */ /* 0x000fea0003800000 */
[----:B------:R-:W5:Y:S02]  /*3bd0*/  LDG.E.U8 R88, desc[UR36][R4.64+0x28] ;  /* 0x0000282404587981 */ /* 0x000f64000c1e1100 */
[----:B-----5:R-:W-:-:S05]  /*3be0*/  PRMT R6, R88, 0x8880, RZ ;  /* 0x0000888058067816 */ /* 0x020fca00000000ff */
[----:B------:R-:W-:-:S07]  /*3bf0*/  IMAD R89, R6, R23, RZ ;  /* 0x0000001706597224 */ /* 0x000fce00078e02ff */
.L_x_135:
[----:B------:R-:W-:Y:S05]  /*3c00*/  BSYNC B1 ;  /* 0x0000000000017941 */ /* 0x000fea0003800000 */
.L_x_134:
[----:B0-----:R-:W-:Y:S01]  /*3c10*/  @!P5 IMAD R7, R44, R22, R89 ;  /* 0x000000162c07d224 */ /* 0x001fe200078e0259 */
[----:B------:R-:W-:Y:S04]  /*3c20*/  BSSY B1, `(.L_x_136) ;  /* 0x0000006000017945 */ /* 0x000fe80003800000 */
[----:B------:R0:W-:Y:S01]  /*3c30*/  @!P5 STG.E.U8 desc[UR36][R8.64+0x28], R7 ;  /* 0x000028070800d986 */ /* 0x0001e2000c101124 */
[----:B------:R-:W-:Y:S05]  /*3c40*/  @P1 BRA `(.L_x_137) ;  /* 0x00000000000c1947 */ /* 0x000fea0003800000 */
[----:B------:R-:W5:Y:S02]  /*3c50*/  LDG.E.U8 R88, desc[UR36][R4.64+0x29] ;  /* 0x0000292404587981 */ /* 0x000f64000c1e1100 */
[----:B-----5:R-:W-:-:S05]  /*3c60*/  PRMT R6, R88, 0x8880, RZ ;  /* 0x0000888058067816 */ /* 0x020fca00000000ff */
[----:B------:R-:W-:-:S07]  /*3c70*/  IMAD R89, R6, R23, RZ ;  /* 0x0000001706597224 */ /* 0x000fce00078e02ff */
.L_x_137:
[----:B------:R-:W-:Y:S05]  /*3c80*/  BSYNC B1 ;  /* 0x0000000000017941 */ /* 0x000fea0003800000 */
.L_x_136:
        /* <DEDUP_REMOVED lines=11> */
.L_x_139:
[----:B------:R-:W-:Y:S05]  /*3d40*/  BSYNC B1 ;  /* 0x0000000000017941 */ /* 0x000fea0003800000 */
.L_x_138:
[----:B0-----:R-:W-:Y:S01]  /*3d50*/  @!P4 IMAD R7, R46, R22, R89 ;  /* 0x000000162e07c224 */ /* 0x001fe200078e0259 */
[----:B------:R-:W-:Y:S04]  /*3d60*/  BSSY B1, `(.L_x_140) ;  /* 0x0000006000017945 */ /* 0x000fe80003800000 */
[----:B------:R0:W-:Y:S01]  /*3d70*/  @!P4 STG.E.U8 desc[UR36][R10.64+0x28], R7 ;  /* 0x000028070a00c986 */ /* 0x0001e2000c101124 */
[----:B------:R-:W-:Y:S05]  /*3d80*/  @P3 BRA `(.L_x_141) ;  /* 0x00000000000c3947 */ /* 0x000fea0003800000 */
[----:B------:R-:W5:Y:S02]  /*3d90*/  LDG.E.U8 R88, desc[UR36][R12.64+0x29] ;  /* 0x000029240c587981 */ /* 0x000f64000c1e1100 */
[----:B-----5:R-:W-:-:S05]  /*3da0*/  PRMT R6, R88, 0x8880, RZ ;  /* 0x0000888058067816 */ /* 0x020fca00000000ff */
[----:B------:R-:W-:-:S07]  /*3db0*/  IMAD R89, R6, R23, RZ ;  /* 0x0000001706597224 */ /* 0x000fce00078e02ff */
.L_x_141:
[----:B------:R-:W-:Y:S05]  /*3dc0*/  BSYNC B1 ;  /* 0x0000000000017941 */ /* 0x000fea0003800000 */
.L_x_140:
[----:B------:R-:W-:Y:S01]  /*3dd0*/  @!P3 IMAD R47, R47, R22, R89 ;  /* 0x000000162f2fb224 */ /* 0x000fe200078e0259 */
[----:B------:R-:W-:Y:S04]  /*3de0*/  BSSY B1, `(.L_x_142) ;  /* 0x0000006000017945 */ /* 0x000fe80003800000 */
[----:B------:R0:W-:Y:S01]  /*3df0*/  @!P3 STG.E.U8 desc[UR36][R10.64+0x29], R47 ;  /* 0x0000292f0a00b986 */ /* 0x0001e2000c101124 */
[----:B------:R-:W-:Y:S05]  /*3e00*/  @P5 BRA `(.L_x_143) ;  /* 0x00000000000c5947 */ /* 0x000fea0003800000 */
[----:B------:R-:W5:Y:S02]  /*3e10*/  LDG.E.U8 R88, desc[UR36][R4.64+0x30] ;  /* 0x0000302404587981 */ /* 0x000f64000c1e1100 */
[----:B-----5:R-:W-:-:S05]  /*3e20*/  PRMT R6, R88, 0x8880, RZ ;  /* 0x0000888058067816 */ /* 0x020fca00000000ff */
[----:B------:R-:W-:-:S07]  /*3e30*/  IMAD R89, R6, R23, RZ ;  /* 0x0000001706597224 */ /* 0x000fce00078e02ff */
.L_x_143:
[----:B------:R-:W-:Y:S05]  /*3e40*/  BSYNC B1 ;  /* 0x0000000000017941 */ /* 0x000fea0003800000 */
.L_x_142:
[----:B0-----:R-:W-:Y:S01]  /*3e50*/  @!P5 IMAD R7, R48, R22, R89 ;  /* 0x000000163007d224 */ /* 0x001fe200078e0259 */
[----:B------:R-:W-:Y:S04]  /*3e60*/  BSSY B1, `(.L_x_144) ;  /* 0x0000006000017945 */ /* 0x000fe80003800000 */
[----:B------:R0:W-:Y:S01]  /*3e70*/  @!P5 STG.E.U8 desc[UR36][R8.64+0x30], R7 ;  /* 0x000030070800d986 */ /* 0x0001e2000c101124 */
[----:B------:R-:W-:Y:S05]  /*3e80*/  @P1 BRA `(.L_x_145) ;  /* 0x00000000000c1947 */ /* 0x000fea0003800000 */
[----:B------:R-:W5:Y:S02]  /*3e90*/  LDG.E.U8 R88, desc[UR36][R4.64+0x31] ;  /* 0x0000312404587981 */ /* 0x000f64000c1e1100 */
[----:B-----5:R-:W-:-:S05]  /*3ea0*/  PRMT R6, R88, 0x8880, RZ ;  /* 0x0000888058067816 */ /* 0x020fca00000000ff */
[----:B------:R-:W-:-:S07]  /*3eb0*/  IMAD R89, R6, R23, RZ ;  /* 0x0000001706597224 */ /* 0x000fce00078e02ff */
.L_x_145:
[----:B------:R-:W-:Y:S05]  /*3ec0*/  BSYNC B1 ;  /* 0x0000000000017941 */ /* 0x000fea0003800000 */
.L_x_144:
[----:B------:R-:W-:Y:S01]  /*3ed0*/  ISETP.LT.OR P4, PT, R3, 0x31, !P0 ;  /* 0x000000310300780c */ /* 0x000fe20004781670 */
[----:B------:R-:W-:Y:S01]  /*3ee0*/  @!P1 IMAD R49, R49, R22, R89 ;  /* 0x0000001631319224 */ /* 0x000fe200078e0259 */
[----:B------:R-:W-:Y:S01]  /*3ef0*/  BSSY B1, `(.L_x_146) ;  /* 0x000000a000017945 */ /* 0x000fe20003800000 */
[C---:B------:R-:W-:Y:S02]  /*3f00*/  ISETP.LT.OR P3, PT, R3.reuse, 0x32, !P0 ;  /* 0x000000320300780c */ /* 0x040fe40004761670 */
[C---:B------:R-:W-:Y:S01]  /*3f10*/  ISETP.LT.OR P5, PT, R3.reuse, 0x39, !P0 ;  /* 0x000000390300780c */ /* 0x040fe200047a1670 */
[----:B------:R0:W-:Y:S01]  /*3f20*/  @!P1 STG.E.U8 desc[UR36][R8.64+0x31], R49 ;  /* 0x0000313108009986 */ /* 0x0001e2000c101124 */
[C---:B------:R-:W-:Y:S02]  /*3f30*/  ISETP.LT.OR P1, PT, R3.reuse, 0x39, !P2 ;  /* 0x000000390300780c */ /* 0x040fe40005721670 */
[----:B------:R-:W-:-:S04]  /*3f40*/  ISETP.LT.OR P2, PT, R3, 0x3a, !P2 ;  /* 0x0000003a0300780c */ /* 0x000fc80005741670 */
[----:B------:R-:W-:Y:S09]  /*3f50*/  @P4 BRA `(.L_x_147) ;  /* 0x00000000000c4947 */ /* 0x000ff20003800000 */
[----:B------:R-:W5:Y:S02]  /*3f60*/  LDG.E.U8 R88, desc[UR36][R12.64+0x30] ;  /* 0x000030240c587981 */ /* 0x000f64000c1e1100 */
[----:B-----5:R-:W-:-:S05]  /*3f70*/  PRMT R6, R88, 0x8880, RZ ;  /* 0x0000888058067816 */ /* 0x020fca00000000ff */
[----:B------:R-:W-:-:S07]  /*3f80*/  IMAD R89, R6, R23, RZ ;  /* 0x0000001706597224 */ /* 0x000fce00078e02ff */
.L_x_147:
[----:B------:R-:W-:Y:S05]  /*3f90*/  BSYNC B1 ;  /* 0x0000000000017941 */ /* 0x000fea0003800000 */
.L_x_146:
[----:B0-----:R-:W-:Y:S01]  /*3fa0*/  @!P4 IMAD R7, R50, R22, R89 ;  /* 0x000000163207c224 */ /* 0x001fe200078e0259 */
[----:B------:R-:W-:Y:S04]  /*3fb0*/  BSSY B1, `(.L_x_148) ;  /* 0x0000006000017945 */ /* 0x000fe80003800000 */
[----:B------:R0:W-:Y:S01]  /*3fc0*/  @!P4 STG.E.U8 desc[UR36][R10.64+0x30], R7 ;  /* 0x000030070a00c986 */ /* 0x0001e2000c101124 */
[----:B------:R-:W-:Y:S05]  /*3fd0*/  @P3 BRA `(.L_x_149) ;  /* 0x00000000000c3947 */ /* 0x000fea0003800000 */
[----:B------:R-:W5:Y:S02]  /*3fe0*/  LDG.E.U8 R88, desc[UR36][R12.64+0x31] ;  /* 0x000031240c587981 */ /* 0x000f64000c1e1100 */
[----:B-----5:R-:W-:-:S05]  /*3ff0*/  PRMT R6, R88, 0x8880, RZ ;  /* 0x0000888058067816 */ /* 0x020fca00000000ff */
[----:B------:R-:W-:-:S07]  /*4000*/  IMAD R89, R6, R23, RZ ;  /* 0x0000001706597224 */ /* 0x000fce00078e02ff */
.L_x_149:
[----:B------:R-:W-:Y:S05]  /*4010*/  BSYNC B1 ;  /* 0x0000000000017941 */ /* 0x000fea0003800000 */
.L_x_148:
[----:B------:R-:W-:Y:S01]  /*4020*/  @!P3 IMAD R51, R51, R22, R89 ;  /* 0x000000163333b224 */ /* 0x000fe200078e0259 */
[----:B------:R-:W-:Y:S04]  /*4030*/  BSSY B1, `(.L_x_150) ;  /* 0x0000006000017945 */ /* 0x000fe80003800000 */
[----:B------:R0:W-:Y:S01]  /*4040*/  @!P3 STG.E.U8 desc[UR36][R10.64+0x31], R51 ;  /* 0x000031330a00b986 */ /* 0x0001e2000c101124 */
[----:B------:R-:W-:Y:S05]  /*4050*/  @P1 BRA `(.L_x_151) ;  /* 0x00000000000c1947 */ /* 0x000fea0003800000 */
[----:B------:R-:W5:Y:S02]  /*4060*/  LDG.E.U8 R88, desc[UR36][R4.64+0x38] ;  /* 0x0000382404587981 */ /* 0x000f64000c1e1100 */
[----:B-----5:R-:W-:-:S05]  /*4070*/  PRMT R6, R88, 0x8880, RZ ;  /* 0x0000888058067816 */ /* 0x020fca00000000ff */
[----:B------:R-:W-:-:S07]  /*4080*/  IMAD R89, R6, R23, RZ ;  /* 0x0000001706597224 */ /* 0x000fce00078e02ff */
.L_x_151:
[----:B------:R-:W-:Y:S05]  /*4090*/  BSYNC B1 ;  /* 0x0000000000017941 */ /* 0x000fea0003800000 */
.L_x_150:
[----:B0-----:R-:W-:Y:S01]  /*40a0*/  @!P1 IMAD R7, R52, R22, R89 ;  /* 0x0000001634079224 */ /* 0x001fe200078e0259 */
[----:B------:R-:W-:Y:S04]  /*40b0*/  BSSY B1, `(.L_x_152) ;  /* 0x0000006000017945 */ /* 0x000fe80003800000 */
[----:B------:R0:W-:Y:S01]  /*40c0*/  @!P1 STG.E.U8 desc[UR36][R8.64+0x38], R7 ;  /* 0x0000380708009986 */ /* 0x0001e2000c101124 */
[----:B------:R-:W-:Y:S05]  /*40d0*/  @P2 BRA `(.L_x_153) ;  /* 0x00000000000c2947 */ /* 0x000fea0003800000 */
[----:B------:R-:W5:Y:S02]  /*40e0*/  LDG.E.U8 R88, desc[UR36][R4.64+0x39] ;  /* 0x0000392404587981 */ /* 0x000f64000c1e1100 */
[----:B-----5:R-:W-:-:S05]  /*40f0*/  PRMT R6, R88, 0x8880, RZ ;  /* 0x0000888058067816 */ /* 0x020fca00000000ff */
[----:B------:R-:W-:-:S07]  /*4100*/  IMAD R89, R6, R23, RZ ;  /* 0x0000001706597224 */ /* 0x000fce00078e02ff */
.L_x_153:
[----:B------:R-:W-:Y:S05]  /*4110*/  BSYNC B1 ;  /* 0x0000000000017941 */ /* 0x000fea0003800000 */
.L_x_152:
[----:B------:R-:W-:Y:S01]  /*4120*/  @!P2 IMAD R53, R53, R22, R89 ;  /* 0x000000163535a224 */ /* 0x000fe200078e0259 */
[----:B------:R-:W-:Y:S04]  /*4130*/  BSSY B1, `(.L_x_154) ;  /* 0x0000006000017945 */ /* 0x000fe80003800000 */
[----:B------:R0:W-:Y:S01]  /*4140*/  @!P2 STG.E.U8 desc[UR36][R8.64+0x39], R53 ;  /* 0x000039350800a986 */ /* 0x0001e2000c101124 */
[----:B------:R-:W-:Y:S05]  /*4150*/  @P5 BRA `(.L_x_155) ;  /* 0x00000000000c5947 */ /* 0x000fea0003800000 */
[----:B------:R-:W5:Y:S02]  /*4160*/  LDG.E.U8 R88, desc[UR36][R12.64+0x38] ;  /* 0x000038240c587981 */ /* 0x000f64000c1e1100 */
[----:B-----5:R-:W-:-:S05]  /*4170*/  PRMT R4, R88, 0x8880, RZ ;  /* 0x0000888058047816 */ /* 0x020fca00000000ff */
[----:B------:R-:W-:-:S07]  /*4180*/  IMAD R89, R4, R23, RZ ;  /* 0x0000001704597224 */ /* 0x000fce00078e02ff */
.L_x_155:
[----:B------:R-:W-:Y:S05]  /*4190*/  BSYNC B1 ;  /* 0x0000000000017941 */ /* 0x000fea0003800000 */
.L_x_154:
[----:B------:R-:W-:Y:S01]  /*41a0*/  @!P5 IMAD R5, R54, R22, R89 ;  /* 0x000000163605d224 */ /* 0x000fe200078e0259 */
[----:B------:R-:W-:Y:S01]  /*41b0*/  ISETP.LT.OR P0, PT, R3, 0x3a, !P0 ;  /* 0x0000003a0300780c */ /* 0x000fe20004701670 */
[----:B------:R-:W-:Y:S03]  /*41c0*/  BSSY B1, `(.L_x_156) ;  /* 0x0000006000017945 */ /* 0x000fe60003800000 */
[----:B------:R0:W-:Y:S09]  /*41d0*/  @!P5 STG.E.U8 desc[UR36][R10.64+0x38], R5 ;  /* 0x000038050a00d986 */ /* 0x0001f2000c101124 */
[----:B------:R-:W-:Y:S05]  /*41e0*/  @P0 BRA `(.L_x_157) ;  /* 0x00000000000c0947 */ /* 0x000fea0003800000 */
[----:B------:R-:W5:Y:S02]  /*41f0*/  LDG.E.U8 R88, desc[UR36][R12.64+0x39] ;  /* 0x000039240c587981 */ /* 0x000f64000c1e1100 */
[----:B-----5:R-:W-:-:S05]  /*4200*/  PRMT R4, R88, 0x8880, RZ ;  /* 0x0000888058047816 */ /* 0x020fca00000000ff */
[----:B------:R-:W-:-:S07]  /*4210*/  IMAD R89, R4, R23, RZ ;  /* 0x0000001704597224 */ /* 0x000fce00078e02ff */
.L_x_157:
[----:B------:R-:W-:Y:S05]  /*4220*/  BSYNC B1 ;  /* 0x0000000000017941 */ /* 0x000fea0003800000 */
.L_x_156:
[----:B------:R-:W-:Y:S01]  /*4230*/  IMAD R55, R55, R22, R89 ;  /* 0x0000001637377224 */ /* 0x000fe200078e0259 */
[----:B------:R-:W-:Y:S06]  /*4240*/  @P0 BRA `(.L_x_158) ;  /* 0x0000000c00180947 */ /* 0x000fec0003800000 */
[----:B------:R0:W-:Y:S01]  /*4250*/  STG.E.U8 desc[UR36][R10.64+0x39], R55 ;  /* 0x000039370a007986 */ /* 0x0001e2000c101124 */
[----:B------:R-:W-:Y:S05]  /*4260*/  BRA `(.L_x_158) ;  /* 0x0000000c00107947 */ /* 0x000fea0003800000 */
.L_x_29:
[C---:B------:R-:W-:Y:S02]  /*4270*/  ISETP.GE.AND P2, PT, R100.reuse, 0x1, PT ;  /* 0x000000016400780c */ /* 0x040fe40003f46270 */
[----:B------:R-:W-:Y:S02]  /*4280*/  ISETP.GE.AND P1, PT, R100, 0x9, PT ;  /* 0x000000096400780c */ /* 0x000fe40003f26270 */
[C---:B------:R-:W-:Y:S02]  /*4290*/  ISETP.LT.OR P4, PT, R3.reuse, 0x1, !P2 ;  /* 0x000000010300780c */ /* 0x040fe40005781670 */
[C---:B------:R-:W-:Y:S02]  /*42a0*/  ISETP.LT.OR P5, PT, R3.reuse, 0x2, !P2 ;  /* 0x000000020300780c */ /* 0x040fe400057a1670 */
[C---:B------:R-:W-:Y:S02]  /*42b0*/  ISETP.LT.OR P0, PT, R3.reuse, 0x1, !P1 ;  /* 0x000000010300780c */ /* 0x040fe40004f01670 */
[----:B------:R-:W-:-:S07]  /*42c0*/  ISETP.LT.OR P3, PT, R3, 0x2, !P1 ;  /* 0x000000020300780c */ /* 0x000fce0004f61670 */
[-C--:B------:R-:W-:Y:S02]  /*42d0*/  @!P4 IMAD R5, R56, R22.reuse, RZ ;  /* 0x000000163805c224 */ /* 0x080fe400078e02ff */
[-C--:B------:R-:W-:Y:S02]  /*42e0*/  @!P5 IMAD R57, R57, R22.reuse, RZ ;  /* 0x000000163939d224 */ /* 0x080fe400078e02ff */
[-C--:B------:R-:W-:Y:S01]  /*42f0*/  @!P0 IMAD R13, R58, R22.reuse, RZ ;  /* 0x000000163a0d8224 */ /* 0x080fe200078e02ff */
[----:B------:R0:W-:Y:S01]  /*4300*/  @!P4 STG.E.U8 desc[UR36][R92.64], R5 ;  /* 0x000000055c00c986 */ /* 0x0001e2000c101124 */
[----:B------:R-:W-:Y:S01]  /*4310*/  ISETP.LT.OR P4, PT, R3, 0x9, !P2 ;  /* 0x000000090300780c */ /* 0x000fe20005781670 */
[----:B------:R-:W-:Y:S02]  /*4320*/  @!P3 IMAD R59, R59, R22, RZ ;  /* 0x000000163b3bb224 */ /* 0x000fe400078e02ff */
[----:B------:R-:W-:Y:S01]  /*4330*/  @!P5 STG.E.U8 desc[UR36][R92.64+0x1], R57 ;  /* 0x000001395c00d986 */ /* 0x000fe2000c101124 */
[----:B------:R-:W-:-:S03]  /*4340*/  ISETP.LT.OR P5, PT, R3, 0xa, !P2 ;  /* 0x0000000a0300780c */ /* 0x000fc600057a1670 */
[----:B------:R1:W-:Y:S01]  /*4350*/  @!P0 STG.E.U8 desc[UR36][R6.64], R13 ;  /* 0x0000000d06008986 */ /* 0x0003e2000c101124 */
[----:B------:R-:W-:-:S03]  /*4360*/  ISETP.LT.OR P0, PT, R3, 0x9, !P1 ;  /* 0x000000090300780c */ /* 0x000fc60004f01670 */
[----:B------:R-:W-:Y:S01]  /*4370*/  @!P3 STG.E.U8 desc[UR36][R6.64+0x1], R59 ;  /* 0x0000013b0600b986 */ /* 0x000fe2000c101124 */
[----:B------:R-:W-:Y:S01]  /*4380*/  ISETP.LT.OR P3, PT, R3, 0xa, !P1 ;  /* 0x0000000a0300780c */ /* 0x000fe20004f61670 */
[----:B------:R-:W-:-:S04]  /*4390*/  @!P4 IMAD R15, R60, R22, RZ ;  /* 0x000000163c0fc224 */ /* 0x000fc800078e02ff */
[-C--:B------:R-:W-:Y:S01]  /*43a0*/  @!P5 IMAD R61, R61, R22.reuse, RZ ;  /* 0x000000163d3dd224 */ /* 0x080fe200078e02ff */
[----:B------:R2:W-:Y:S01]  /*43b0*/  @!P4 STG.E.U8 desc[UR36][R92.64+0x8], R15 ;  /* 0x0000080f5c00c986 */ /* 0x0005e2000c101124 */
[C---:B------:R-:W-:Y:S02]  /*43c0*/  ISETP.LT.OR P4, PT, R3.reuse, 0x11, !P2 ;  /* 0x000000110300780c */ /* 0x040fe40005781670 */
[-C--:B0-----:R-:W-:Y:S01]  /*43d0*/  @!P0 IMAD R5, R62, R22.reuse, RZ ;  /* 0x000000163e058224 */ /* 0x081fe200078e02ff */
[----:B------:R-:W-:Y:S01]  /*43e0*/  @!P5 STG.E.U8 desc[UR36][R92.64+0x9], R61 ;  /* 0x0000093d5c00d986 */ /* 0x000fe2000c101124 */
[----:B------:R-:W-:Y:S02]  /*43f0*/  ISETP.LT.OR P5, PT, R3, 0x12, !P2 ;  /* 0x000000120300780c */ /* 0x000fe400057a1670 */
[----:B------:R-:W-:Y:S01]  /*4400*/  @!P3 IMAD R63, R63, R22, RZ ;  /* 0x000000163f3fb224 */ /* 0x000fe200078e02ff */
[----:B------:R0:W-:Y:S01]  /*4410*/  @!P0 STG.E.U8 desc[UR36][R6.64+0x8], R5 ;  /* 0x0000080506008986 */ /* 0x0001e2000c101124 */
[----:B------:R-:W-:-:S03]  /*4420*/  ISETP.LT.OR P0, PT, R3, 0x11, !P1 ;  /* 0x000000110300780c */ /* 0x000fc60004f01670 */
[----:B------:R-:W-:Y:S01]  /*4430*/  @!P3 STG.E.U8 desc[UR36][R6.64+0x9], R63 ;  /* 0x0000093f0600b986 */ /* 0x000fe2000c101124 */
[----:B------:R-:W-:Y:S01]  /*4440*/  ISETP.LT.OR P3, PT, R3, 0x12, !P1 ;  /* 0x000000120300780c */ /* 0x000fe20004f61670 */
[----:B-1----:R-:W-:-:S04]  /*4450*/  @!P4 IMAD R13, R64, R22, RZ ;  /* 0x00000016400dc224 */ /* 0x002fc800078e02ff */
[-C--:B------:R-:W-:Y:S01]  /*4460*/  @!P5 IMAD R65, R65, R22.reuse, RZ ;  /* 0x000000164141d224 */ /* 0x080fe200078e02ff */
[----:B------:R1:W-:Y:S01]  /*4470*/  @!P4 STG.E.U8 desc[UR36][R92.64+0x10], R13 ;  /* 0x0000100d5c00c986 */ /* 0x0003e2000c101124 */
[C---:B------:R-:W-:Y:S02]  /*4480*/  ISETP.LT.OR P4, PT, R3.reuse, 0x19, !P2 ;  /* 0x000000190300780c */ /* 0x040fe40005781670 */
[-C--:B--2---:R-:W-:Y:S01]  /*4490*/  @!P0 IMAD R15, R66, R22.reuse, RZ ;  /* 0x00000016420f8224 */ /* 0x084fe200078e02ff */
[----:B------:R-:W-:Y:S01]  /*44a0*/  @!P5 STG.E.U8 desc[UR36][R92.64+0x11], R65 ;  /* 0x000011415c00d986 */ /* 0x000fe2000c101124 */
[----:B------:R-:W-:Y:S02]  /*44b0*/  ISETP.LT.OR P5, PT, R3, 0x1a, !P2 ;  /* 0x0000001a0300780c */ /* 0x000fe400057a1670 */
[----:B------:R-:W-:Y:S01]  /*44c0*/  @!P3 IMAD R67, R67, R22, RZ ;  /* 0x000000164343b224 */ /* 0x000fe200078e02ff */
[----:B------:R2:W-:Y:S01]  /*44d0*/  @!P0 STG.E.U8 desc[UR36][R6.64+0x10], R15 ;  /* 0x0000100f06008986 */ /* 0x0005e2000c101124 */
[----:B------:R-:W-:-:S03]  /*44e0*/  ISETP.LT.OR P0, PT, R3, 0x19, !P1 ;  /* 0x000000190300780c */ /* 0x000fc60004f01670 */
[----:B------:R-:W-:Y:S01]  /*44f0*/  @!P3 STG.E.U8 desc[UR36][R6.64+0x11], R67 ;  /* 0x000011430600b986 */ /* 0x000fe2000c101124 */
[----:B------:R-:W-:Y:S01]  /*4500*/  ISETP.LT.OR P3, PT, R3, 0x1a, !P1 ;  /* 0x0000001a0300780c */ /* 0x000fe20004f61670 */
[----:B0-----:R-:W-:-:S04]  /*4510*/  @!P4 IMAD R5, R68, R22, RZ ;  /* 0x000000164405c224 */ /* 0x001fc800078e02ff */
[-C--:B------:R-:W-:Y:S01]  /*4520*/  @!P5 IMAD R69, R69, R22.reuse, RZ ;  /* 0x000000164545d224 */ /* 0x080fe200078e02ff */
[----:B------:R0:W-:Y:S01]  /*4530*/  @!P4 STG.E.U8 desc[UR36][R92.64+0x18], R5 ;  /* 0x000018055c00c986 */ /* 0x0001e2000c101124 */
[C---:B------:R-:W-:Y:S02]  /*4540*/  ISETP.LT.OR P4, PT, R3.reuse, 0x21, !P2 ;  /* 0x000000210300780c */ /* 0x040fe40005781670 */
[-C--:B-1----:R-:W-:Y:S01]  /*4550*/  @!P0 IMAD R13, R70, R22.reuse, RZ ;  /* 0x00000016460d8224 */ /* 0x082fe200078e02ff */
[----:B------:R-:W-:Y:S01]  /*4560*/  @!P5 STG.E.U8 desc[UR36][R92.64+0x19], R69 ;  /* 0x000019455c00d986 */ /* 0x000fe2000c101124 */
[----:B------:R-:W-:Y:S02]  /*4570*/  ISETP.LT.OR P5, PT, R3, 0x22, !P2 ;  /* 0x000000220300780c */ /* 0x000fe400057a1670 */
[----:B------:R-:W-:Y:S01]  /*4580*/  @!P3 IMAD R71, R71, R22, RZ ;  /* 0x000000164747b224 */ /* 0x000fe200078e02ff */
[----:B------:R1:W-:Y:S01]  /*4590*/  @!P0 STG.E.U8 desc[UR36][R6.64+0x18], R13 ;  /* 0x0000180d06008986 */ /* 0x0003e2000c101124 */
[----:B------:R-:W-:-:S03]  /*45a0*/  ISETP.LT.OR P0, PT, R3, 0x21, !P1 ;  /* 0x000000210300780c */ /* 0x000fc60004f01670 */
[----:B------:R-:W-:Y:S01]  /*45b0*/  @!P3 STG.E.U8 desc[UR36][R6.64+0x19], R71 ;  /* 0x000019470600b986 */ /* 0x000fe2000c101124 */
[----:B------:R-:W-:Y:S01]  /*45c0*/  ISETP.LT.OR P3, PT, R3, 0x22, !P1 ;  /* 0x000000220300780c */ /* 0x000fe20004f61670 */
[----:B--2---:R-:W-:-:S04]  /*45d0*/  @!P4 IMAD R15, R72, R22, RZ ;  /* 0x00000016480fc224 */ /* 0x004fc800078e02ff */
        /* <DEDUP_REMOVED lines=32> */
[----:B------:R-:W-:-:S02]  /*47e0*/  ISETP.GE.AND P0, PT, R100, 0x81, PT ;  /* 0x000000816400780c */ /* 0x000fc40003f06270 */
[C---:B------:R-:W-:Y:S01]  /*47f0*/  ISETP.LT.OR P5, PT, R3.reuse, 0x39, !P1 ;  /* 0x000000390300780c */ /* 0x040fe20004fa1670 */
[----:B------:R-:W-:Y:S01]  /*4800*/  @!P3 STG.E.U8 desc[UR36][R6.64+0x31], R83 ;  /* 0x000031530600b986 */ /* 0x000fe2000c101124 */
[C---:B------:R-:W-:Y:S01]  /*4810*/  ISETP.LT.OR P1, PT, R3.reuse, 0x3a, !P1 ;  /* 0x0000003a0300780c */ /* 0x040fe20004f21670 */
[----:B--2---:R-:W-:Y:S01]  /*4820*/  @!P4 IMAD R15, R84, R22, RZ ;  /* 0x00000016540fc224 */ /* 0x004fe200078e02ff */
[----:B------:R-:W-:-:S03]  /*4830*/  ISETP.LT.OR P3, PT, R3, 0x1, !P0 ;  /* 0x000000010300780c */ /* 0x000fc60004761670 */
[----:B------:R-:W-:Y:S01]  /*4840*/  @!P2 IMAD R85, R85, R22, RZ ;  /* 0x000000165555a224 */ /* 0x000fe200078e02ff */
[----:B------:R-:W-:Y:S01]  /*4850*/  @!P4 STG.E.U8 desc[UR36][R92.64+0x38], R15 ;  /* 0x0000380f5c00c986 */ /* 0x000fe2000c101124 */
[----:B------:R-:W-:-:S03]  /*4860*/  ISETP.LT.OR P4, PT, R3, 0x2, !P0 ;  /* 0x000000020300780c */ /* 0x000fc60004781670 */
[----:B------:R-:W-:Y:S01]  /*4870*/  @!P2 STG.E.U8 desc[UR36][R92.64+0x39], R85 ;  /* 0x000039555c00a986 */ /* 0x000fe2000c101124 */
[-C--:B0-----:R-:W-:Y:S01]  /*4880*/  @!P5 IMAD R5, R86, R22.reuse, RZ ;  /* 0x000000165605d224 */ /* 0x081fe200078e02ff */
[----:B------:R-:W-:Y:S01]  /*4890*/  ISETP.GE.AND P2, PT, R100, 0x89, PT ;  /* 0x000000896400780c */ /* 0x000fe20003f46270 */
[-C--:B------:R-:W-:Y:S02]  /*48a0*/  @!P1 IMAD R87, R87, R22.reuse, RZ ;  /* 0x0000001657579224 */ /* 0x080fe400078e02ff */
[----:B-1----:R-:W-:Y:S01]  /*48b0*/  @!P3 IMAD R13, R24, R22, RZ ;  /* 0x00000016180db224 */ /* 0x002fe200078e02ff */
[----:B------:R0:W-:Y:S01]  /*48c0*/  @!P5 STG.E.U8 desc[UR36][R6.64+0x38], R5 ;  /* 0x000038050600d986 */ /* 0x0001e2000c101124 */
[----:B------:R-:W-:-:S03]  /*48d0*/  ISETP.LT.OR P5, PT, R3, 0x1, !P2 ;  /* 0x000000010300780c */ /* 0x000fc600057a1670 */
[----:B------:R-:W-:Y:S01]  /*48e0*/  @!P4 IMAD R25, R25, R22, RZ ;  /* 0x000000161919c224 */ /* 0x000fe200078e02ff */
[----:B------:R-:W-:Y:S01]  /*48f0*/  @!P1 STG.E.U8 desc[UR36][R6.64+0x39], R87 ;  /* 0x0000395706009986 */ /* 0x000fe2000c101124 */
[----:B------:R-:W-:-:S03]  /*4900*/  ISETP.LT.OR P1, PT, R3, 0x2, !P2 ;  /* 0x000000020300780c */ /* 0x000fc60005721670 */
[----:B------:R-:W-:Y:S01]  /*4910*/  @!P3 STG.E.U8 desc[UR36][R8.64], R13 ;  /* 0x0000000d0800b986 */ /* 0x000fe2000c101124 */
[----:B------:R-:W-:-:S03]  /*4920*/  ISETP.LT.OR P3, PT, R3, 0x9, !P0 ;  /* 0x000000090300780c */ /* 0x000fc60004761670 */
[----:B------:R-:W-:Y:S01]  /*4930*/  @!P4 STG.E.U8 desc[UR36][R8.64+0x1], R25 ;  /* 0x000001190800c986 */ /* 0x000fe2000c101124 */
[----:B------:R-:W-:Y:S01]  /*4940*/  ISETP.LT.OR P4, PT, R3, 0xa, !P0 ;  /* 0x0000000a0300780c */ /* 0x000fe20004781670 */
[----:B0-----:R-:W-:-:S04]  /*4950*/  @!P5 IMAD R5, R26, R22, RZ ;  /* 0x000000161a05d224 */ /* 0x001fc800078e02ff */
[-C--:B------:R-:W-:Y:S01]  /*4960*/  @!P1 IMAD R27, R27, R22.reuse, RZ ;  /* 0x000000161b1b9224 */ /* 0x080fe200078e02ff */
[----:B------:R0:W-:Y:S01]  /*4970*/  @!P5 STG.E.U8 desc[UR36][R10.64], R5 ;  /* 0x000000050a00d986 */ /* 0x0001e2000c101124 */
[C---:B------:R-:W-:Y:S02]  /*4980*/  ISETP.LT.OR P5, PT, R3.reuse, 0x9, !P2 ;  /* 0x000000090300780c */ /* 0x040fe400057a1670 */
[-C--:B------:R-:W-:Y:S01]  /*4990*/  @!P3 IMAD R15, R28, R22.reuse, RZ ;  /* 0x000000161c0fb224 */ /* 0x080fe200078e02ff */
[----:B------:R-:W-:Y:S01]  /*49a0*/  @!P1 STG.E.U8 desc[UR36][R10.64+0x1], R27 ;  /* 0x0000011b0a009986 */ /* 0x000fe2000c101124 */
[----:B------:R-:W-:Y:S02]  /*49b0*/  ISETP.LT.OR P1, PT, R3, 0xa, !P2 ;  /* 0x0000000a0300780c */ /* 0x000fe40005721670 */
[----:B------:R-:W-:Y:S01]  /*49c0*/  @!P4 IMAD R29, R29, R22, RZ ;  /* 0x000000161d1dc224 */ /* 0x000fe200078e02ff */
        /* <DEDUP_REMOVED lines=40> */
[----:B-1----:R-:W-:-:S04]  /*4c50*/  @!P5 IMAD R13, R42, R22, RZ ;  /* 0x000000162a0dd224 */ /* 0x002fc800078e02ff */
        /* <DEDUP_REMOVED lines=12> */
[----:B------:R-:W-:-:S04]  /*4d20*/  @!P1 IMAD R7, R46, R22, RZ ;  /* 0x000000162e079224 */ /* 0x000fc800078e02ff */
[-C--:B------:R-:W-:Y:S01]  /*4d30*/  @!P3 IMAD R47, R47, R22.reuse, RZ ;  /* 0x000000162f2fb224 */ /* 0x080fe200078e02ff */
[----:B------:R1:W-:Y:S01]  /*4d40*/  @!P1 STG.E.U8 desc[UR36][R10.64+0x28], R7 ;  /* 0x000028070a009986 */ /* 0x0003e2000c101124 */
[----:B------:R-:W-:Y:S02]  /*4d50*/  ISETP.LT.OR P1, PT, R3, 0x31, !P2 ;  /* 0x000000310300780c */ /* 0x000fe40005721670 */
[----:B------:R-:W-:Y:S01]  /*4d60*/  @!P4 IMAD R49, R49, R22, RZ ;  /* 0x000000163131c224 */ /* 0x000fe200078e02ff */
[----:B------:R2:W-:Y:S01]  /*4d70*/  @!P3 STG.E.U8 desc[UR36][R10.64+0x29], R47 ;  /* 0x0000292f0a00b986 */ /* 0x0005e2000c101124 */
[C---:B------:R-:W-:Y:S02]  /*4d80*/  ISETP.LT.OR P3, PT, R3.reuse, 0x39, !P0 ;  /* 0x000000390300780c */ /* 0x040fe40004761670 */
[C---:B------:R-:W-:Y:S01]  /*4d90*/  ISETP.LT.OR P0, PT, R3.reuse, 0x3a, !P0 ;  /* 0x0000003a0300780c */ /* 0x040fe20004701670 */
[----:B------:R2:W-:Y:S01]  /*4da0*/  @!P4 STG.E.U8 desc[UR36][R8.64+0x31], R49 ;  /* 0x000031310800c986 */ /* 0x0005e2000c101124 */
[----:B------:R-:W-:-:S03]  /*4db0*/  ISETP.LT.OR P4, PT, R3, 0x32, !P2 ;  /* 0x000000320300780c */ /* 0x000fc60005781670 */
[----:B------:R2:W-:Y:S01]  /*4dc0*/  @!P5 STG.E.U8 desc[UR36][R8.64+0x30], R13 ;  /* 0x0000300d0800d986 */ /* 0x0005e2000c101124 */
[C---:B------:R-:W-:Y:S02]  /*4dd0*/  ISETP.LT.OR P5, PT, R3.reuse, 0x39, !P2 ;  /* 0x000000390300780c */ /* 0x040fe400057a1670 */
[----:B------:R-:W-:Y:S01]  /*4de0*/  ISETP.LT.OR P2, PT, R3, 0x3a, !P2 ;  /* 0x0000003a0300780c */ /* 0x000fe20005741670 */
[-C--:B------:R-:W-:Y:S02]  /*4df0*/  @!P1 IMAD R3, R50, R22.reuse, RZ ;  /* 0x0000001632039224 */ /* 0x080fe400078e02ff */
[-C--:B0-----:R-:W-:Y:S02]  /*4e00*/  @!P3 IMAD R5, R52, R22.reuse, RZ ;  /* 0x000000163405b224 */ /* 0x081fe400078e02ff */
[-C--:B------:R-:W-:Y:S01]  /*4e10*/  @!P0 IMAD R53, R53, R22.reuse, RZ ;  /* 0x0000001635358224 */ /* 0x080fe200078e02ff */
[----:B------:R2:W-:Y:S01]  /*4e20*/  @!P1 STG.E.U8 desc[UR36][R10.64+0x30], R3 ;  /* 0x000030030a009986 */ /* 0x0005e2000c101124 */
[----:B------:R-:W-:-:S04]  /*4e30*/  @!P4 IMAD R51, R51, R22, RZ ;  /* 0x000000163333c224 */ /* 0x000fc800078e02ff */
[-C--:B-1----:R-:W-:Y:S01]  /*4e40*/  @!P5 IMAD R7, R54, R22.reuse, RZ ;  /* 0x000000163607d224 */ /* 0x082fe200078e02ff */
[----:B------:R2:W-:Y:S01]  /*4e50*/  @!P4 STG.E.U8 desc[UR36][R10.64+0x31], R51 ;  /* 0x000031330a00c986 */ /* 0x0005e2000c101124 */
[----:B------:R-:W-:-:S03]  /*4e60*/  @!P2 IMAD R55, R55, R22, RZ ;  /* 0x000000163737a224 */ /* 0x000fc600078e02ff */
[----:B------:R2:W-:Y:S04]  /*4e70*/  @!P3 STG.E.U8 desc[UR36][R8.64+0x38], R5 ;  /* 0x000038050800b986 */ /* 0x0005e8000c101124 */
[----:B------:R2:W-:Y:S04]  /*4e80*/  @!P0 STG.E.U8 desc[UR36][R8.64+0x39], R53 ;  /* 0x0000393508008986 */ /* 0x0005e8000c101124 */
[----:B------:R2:W-:Y:S04]  /*4e90*/  @!P5 STG.E.U8 desc[UR36][R10.64+0x38], R7 ;  /* 0x000038070a00d986 */ /* 0x0005e8000c101124 */
[----:B------:R2:W-:Y:S02]  /*4ea0*/  @!P2 STG.E.U8 desc[UR36][R10.64+0x39], R55 ;  /* 0x000039370a00a986 */ /* 0x0005e4000c101124 */
.L_x_158:
[----:B------:R-:W-:Y:S05]  /*4eb0*/  BSYNC B0 ;  /* 0x0000000000007941 */ /* 0x000fea0003800000 */
.L_x_28:
[----:B------:R-:W-:Y:S01]  /*4ec0*/  ULDC UR4, c[0x0][0xc] ;  /* 0x0000030000047ab9 */ /* 0x000fe20000000800 */
[----:B------:R-:W-:Y:S01]  /*4ed0*/  ULDC UR5, c[0x0][0x10] ;  /* 0x0000040000057ab9 */ /* 0x000fe20000000800 */
[----:B--2---:R-:W2:Y:S01]  /*4ee0*/  LDC R3, c[0x0][0x14] ;  /* 0x00000500ff037b82 */ /* 0x004ea20000000800 */
[----:B------:R-:W-:Y:S01]  /*4ef0*/  UIMAD.WIDE.U32 UR4, UR4, UR5, URZ ;  /* 0x00000005040472a5 */ /* 0x000fe2000f8e003f */
[----:B------:R-:W-:Y:S02]  /*4f00*/  IMAD.MOV.U32 R91, RZ, RZ, -0x1 ;  /* 0xffffffffff5b7424 */ /* 0x000fe400078e00ff */
[----:B------:R-:W-:-:S03]  /*4f10*/  IMAD.MOV.U32 R89, RZ, RZ, -0x1 ;  /* 0xffffffffff597424 */ /* 0x000fc600078e00ff */
[----:B--2---:R-:W-:-:S04]  /*4f20*/  IMAD.WIDE.U32 R16, R3, UR4, R16 ;  /* 0x0000000403107c25 */ /* 0x004fc8000f8e0010 */
[----:B------:R-:W-:Y:S01]  /*4f30*/  IMAD R3, R3, UR5, RZ ;  /* 0x0000000503037c24 */ /* 0x000fe2000f8e02ff */
[----:B------:R-:W-:Y:S02]  /*4f40*/  ULDC.64 UR4, c[0x0][0x650] ;  /* 0x0001940000047ab9 */ /* 0x000fe40000000a00 */
[----:B------:R-:W-:Y:S01]  /*4f50*/  ISETP.GE.U32.AND P0, PT, R16, UR4, PT ;  /* 0x0000000410007c0c */ /* 0x000fe2000bf06070 */
[--C-:B------:R-:W-:Y:S01]  /*4f60*/  IMAD.IADD R17, R17, 0x1, R3.reuse ;  /* 0x0000000111117824 */ /* 0x100fe200078e0203 */
[----:B------:R-:W-:-:S04]  /*4f70*/  PRMT R3, RZ, 0x7610, R3 ;  /* 0x00007610ff037816 */ /* 0x000fc80000000003 */
[----:B------:R-:W-:-:S13]  /*4f80*/  ISETP.GE.U32.AND.EX P0, PT, R17, UR5, PT, P0 ;  /* 0x0000000511007c0c */ /* 0x000fda000bf06100 */
[----:B------:R-:W-:Y:S05]  /*4f90*/  @P0 BRA `(.L_x_159) ;  /* 0x0000000400640947 */ /* 0x000fea0003800000 */
[----:B------:R-:W2:Y:S01]  /*4fa0*/  S2R R12, SR_CTAID.X ;  /* 0x00000000000c7919 */ /* 0x000ea20000002500 */
[----:B0--3--:R-:W0:Y:S01]  /*4fb0*/  LDC.64 R10, c[0x0][0x628] ;  /* 0x00018a00ff0a7b82 */ /* 0x009e220000000a00 */
[----:B------:R-:W-:Y:S01]  /*4fc0*/  ULDC UR4, c[0x0][0x150] ;  /* 0x0000540000047ab9 */ /* 0x000fe20000000800 */
[----:B------:R-:W-:Y:S01]  /*4fd0*/  IMAD.MOV.U32 R8, RZ, RZ, R16 ;  /* 0x000000ffff087224 */ /* 0x000fe200078e0010 */
[----:B------:R-:W3:Y:S01]  /*4fe0*/  S2R R24, SR_CTAID.Y ;  /* 0x0000000000187919 */ /* 0x000ee20000002600 */
[----:B------:R-:W-:-:S04]  /*4ff0*/  IMAD.MOV.U32 R9, RZ, RZ, R17 ;  /* 0x000000ffff097224 */ /* 0x000fc800078e0011 */
[----:B------:R-:W1:Y:S08]  /*5000*/  LDC R21, c[0x0][0x144] ;  /* 0x00005100ff157b82 */ /* 0x000e700000000800 */
[----:B------:R-:W1:Y:S08]  /*5010*/  LDC R0, c[0x0][0x630] ;  /* 0x00018c00ff007b82 */ /* 0x000e700000000800 */
[----:B------:R-:W1:Y:S01]  /*5020*/  LDC.64 R14, c[0x0][0x620] ;  /* 0x00018800ff0e7b82 */ /* 0x000e620000000a00 */
[----:B0-----:R-:W-:-:S04]  /*5030*/  ISETP.NE.U32.AND P0, PT, R10, RZ, PT ;  /* 0x000000ff0a00720c */ /* 0x001fc80003f05070 */
[----:B------:R-:W-:Y:S02]  /*5040*/  ISETP.NE.AND.EX P0, PT, R11, RZ, PT, P0 ;  /* 0x000000ff0b00720c */ /* 0x000fe40003f05300 */
[----:B--2---:R-:W-:-:S05]  /*5050*/  I2FP.F32.U32 R3, R12 ;  /* 0x0000000c00037245 */ /* 0x004fca0000201000 */
[----:B------:R-:W-:-:S04]  /*5060*/  FMUL R3, R3, UR4 ;  /* 0x0000000403037c20 */ /* 0x000fc80008400000 */
[----:B------:R0:W2:Y:S02]  /*5070*/  F2I.U32.TRUNC.NTZ R20, R3 ;  /* 0x0000000300147305 */ /* 0x0000a4000020f000 */
[----:B---3--:R-:W-:Y:S05]  /*5080*/  @!P0 BRA `(.L_x_160) ;  /* 0x0000000000288947 */ /* 0x008fea0003800000 */
[----:B0-----:R-:W0:Y:S02]  /*5090*/  LDC R3, c[0x0][0x634] ;  /* 0x00018d00ff037b82 */ /* 0x001e240000000800 */
        /* <DEDUP_REMOVED lines=9> */
.L_x_160:
[----:B------:R-:W3:Y:S01]  /*5130*/  LDC.64 R28, c[0x0][0x640] ;  /* 0x00019000ff1c7b82 */ /* 0x000ee20000000a00 */
[-CC-:B-1----:R-:W-:Y:S01]  /*5140*/  SHF.R.U64 R89, R8, R0.reuse, R9.reuse ;  /* 0x0000000008597219 */ /* 0x182fe20000001209 */
[----:B--2---:R-:W-:Y:S01]  /*5150*/  IMAD.MOV R20, RZ, RZ, -R20 ;  /* 0x000000ffff147224 */ /* 0x004fe200078e0a14 */
[----:B------:R-:W-:Y:S01]  /*5160*/  SHF.R.U32.HI R0, RZ, R0, R9 ;  /* 0x00000000ff007219 */ /* 0x000fe20000011609 */
[----:B------:R-:W-:Y:S01]  /*5170*/  ULDC UR4, c[0x0][0x154] ;  /* 0x0000550000047ab9 */ /* 0x000fe20000000800 */
[----:B0-----:R-:W-:Y:S01]  /*5180*/  IADD3 R3, P0, RZ, -R89, RZ ;  /* 0x80000059ff037210 */ /* 0x001fe20007f1e0ff */
[----:B------:R-:W-:Y:S02]  /*5190*/  IMAD R21, R21, R20, R12 ;  /* 0x0000001415157224 */ /* 0x000fe400078e020c */
[----:B------:R-:W0:Y:S01]  /*51a0*/  LDC R6, c[0x0][0x618] ;  /* 0x00018600ff067b82 */ /* 0x000e220000000800 */
[----:B------:R-:W-:Y:S02]  /*51b0*/  IMAD.MOV.U32 R7, RZ, RZ, 0x1 ;  /* 0x00000001ff077424 */ /* 0x000fe400078e00ff */
[----:B------:R-:W-:-:S04]  /*51c0*/  IMAD.X R5, RZ, RZ, ~R0, P0 ;  /* 0x000000ffff057224 */ /* 0x000fc800000e0e00 */
[-C--:B------:R-:W-:Y:S01]  /*51d0*/  IMAD R0, R5, R14.reuse, RZ ;  /* 0x0000000e05007224 */ /* 0x080fe200078e02ff */
[----:B------:R-:W1:Y:S01]  /*51e0*/  LDC R8, c[0x0][0x608] ;  /* 0x00018200ff087b82 */ /* 0x000e620000000800 */
[----:B------:R-:W-:-:S04]  /*51f0*/  IMAD.WIDE.U32 R4, R3, R14, R16 ;  /* 0x0000000e03047225 */ /* 0x000fc800078e0010 */
[----:B------:R-:W-:Y:S01]  /*5200*/  IMAD R3, R3, R15, R0 ;  /* 0x0000000f03037224 */ /* 0x000fe200078e0200 */
[----:B------:R-:W-:Y:S02]  /*5210*/  I2FP.F32.U32 R0, R24 ;  /* 0x0000001800007245 */ /* 0x000fe40000201000 */
[----:B------:R-:W2:Y:S01]  /*5220*/  LDC R26, c[0x0][0x658] ;  /* 0x00019600ff1a7b82 */ /* 0x000ea20000000800 */
[----:B------:R-:W-:Y:S01]  /*5230*/  IMAD.IADD R3, R5, 0x1, R3 ;  /* 0x0000000105037824 */ /* 0x000fe200078e0203 */
[----:B---3--:R-:W-:Y:S01]  /*5240*/  ISETP.NE.U32.AND P0, PT, R28, RZ, PT ;  /* 0x000000ff1c00720c */ /* 0x008fe20003f05070 */
[----:B------:R-:W-:Y:S01]  /*5250*/  FMUL R0, R0, UR4 ;  /* 0x0000000400007c20 */ /* 0x000fe20008400000 */
[----:B------:R-:W-:Y:S02]  /*5260*/  IMAD.MOV.U32 R5, RZ, RZ, -0x1 ;  /* 0xffffffffff057424 */ /* 0x000fe400078e00ff */
[----:B------:R-:W-:Y:S01]  /*5270*/  ISETP.NE.AND.EX P0, PT, R29, RZ, PT, P0 ;  /* 0x000000ff1d00720c */ /* 0x000fe20003f05300 */
[----:B------:R3:W2:Y:S01]  /*5280*/  F2I.U32.TRUNC.NTZ R13, R0 ;  /* 0x00000000000d7305 */ /* 0x0006a2000020f000 */
[----:B------:R-:W3:Y:S01]  /*5290*/  LDC R15, c[0x0][0x148] ;  /* 0x00005200ff0f7b82 */ /* 0x000ee20000000800 */
[----:B0-----:R-:W-:-:S02]  /*52a0*/  SHF.R.U64 R12, R4, R6, R3 ;  /* 0x00000006040c7219 */ /* 0x001fc40000001203 */
[----:B------:R-:W-:-:S05]  /*52b0*/  SHF.R.U32.HI R3, RZ, R6, R3 ;  /* 0x00000006ff037219 */ /* 0x000fca0000011603 */
[----:B------:R-:W0:Y:S01]  /*52c0*/  LDC R20, c[0x0][0x600] ;  /* 0x00018000ff147b82 */ /* 0x000e220000000800 */
[-CC-:B-1----:R-:W-:Y:S02]  /*52d0*/  SHF.R.U64 R10, R12, R8.reuse, R3.reuse ;  /* 0x000000080c0a7219 */ /* 0x182fe40000001203 */
[----:B------:R-:W-:-:S05]  /*52e0*/  SHF.R.U32.HI R3, RZ, R8, R3 ;  /* 0x00000008ff037219 */ /* 0x000fca0000011603 */
[----:B------:R-:W1:Y:S01]  /*52f0*/  LDC R27, c[0x0][0x648] ;  /* 0x00019200ff1b7b82 */ /* 0x000e620000000800 */
[-C--:B--2---:R-:W-:Y:S02]  /*5300*/  SHF.L.U32 R4, R5, R26.reuse, RZ ;  /* 0x0000001a05047219 */ /* 0x084fe400000006ff */
[-CC-:B------:R-:W-:Y:S02]  /*5310*/  SHF.R.U64 R14, R10, R26.reuse, R3.reuse ;  /* 0x0000001a0a0e7219 */ /* 0x180fe40000001203 */
[----:B------:R-:W-:Y:S02]  /*5320*/  SHF.R.U32.HI R5, RZ, R26, R3 ;  /* 0x0000001aff057219 */ /* 0x000fe40000011603 */
[----:B------:R-:W-:Y:S01]  /*5330*/  LOP3.LUT R25, RZ, R4, RZ, 0x33, !PT ;  /* 0x00000004ff197212 */ /* 0x000fe200078e33ff */
[----:B------:R-:W2:Y:S01]  /*5340*/  LDC R30, c[0x0][0x638] ;  /* 0x00018e00ff1e7b82 */ /* 0x000ea20000000800 */
[----:B------:R-:W-:Y:S01]  /*5350*/  SHF.L.U32 R26, R7, R26, RZ ;  /* 0x0000001a071a7219 */ /* 0x000fe200000006ff */
[----:B------:R-:W-:-:S06]  /*5360*/  IMAD.MOV.U32 R4, RZ, RZ, R14 ;  /* 0x000000ffff047224 */ /* 0x000fcc00078e000e */
[----:B------:R-:W0:Y:S01]  /*5370*/  LDC R31, c[0x0][0x610] ;  /* 0x00018400ff1f7b82 */ /* 0x000e220000000800 */
[----:B------:R-:W-:Y:S05]  /*5380*/  @!P0 BRA `(.L_x_161) ;  /* 0x0000000000288947 */ /* 0x000fea0003800000 */
[----:B------:R-:W4:Y:S02]  /*5390*/  LDC R3, c[0x0][0x64c] ;  /* 0x00019300ff037b82 */ /* 0x000f240000000800 */
[----:B----4-:R-:W-:-:S05]  /*53a0*/  IADD3 R3, P0, R14, R3, RZ ;  /* 0x000000030e037210 */ /* 0x010fca0007f1e0ff */
        /* <DEDUP_REMOVED lines=8> */
.L_x_161:
[----:B------:R-:W-:Y:S01]  /*5430*/  ISETP.NE.AND P0, PT, R2, 0x1, PT ;  /* 0x000000010200780c */ /* 0x000fe20003f05270 */
[----:B0-----:R-:W-:Y:S01]  /*5440*/  VIADD R7, R20, 0xffffffff ;  /* 0xffffffff14077836 */ /* 0x001fe20000000000 */
[----:B-1-3--:R-:W-:Y:S01]  /*5450*/  SHF.R.U64 R0, R4, R27, R5 ;  /* 0x0000001b04007219 */ /* 0x00afe20000001205 */
[----:B------:R-:W-:Y:S01]  /*5460*/  IMAD.MOV R13, RZ, RZ, -R13 ;  /* 0x000000ffff0d7224 */ /* 0x000fe200078e0a0d */
[----:B------:R-:W-:Y:S01]  /*5470*/  LOP3.LUT R5, R10, R25, RZ, 0xc0, !PT ;  /* 0x000000190a057212 */ /* 0x000fe200078ec0ff */
[----:B------:R-:W-:Y:S01]  /*5480*/  IMAD.MOV.U32 R4, RZ, RZ, 0x1 ;  /* 0x00000001ff047424 */ /* 0x000fe200078e00ff */
[----:B------:R-:W-:Y:S01]  /*5490*/  LOP3.LUT R12, R12, R7, RZ, 0xc0, !PT ;  /* 0x000000070c0c7212 */ /* 0x000fe200078ec0ff */
[----:B------:R-:W-:Y:S02]  /*54a0*/  IMAD.MOV R3, RZ, RZ, -R0 ;  /* 0x000000ffff037224 */ /* 0x000fe400078e0a00 */
[----:B------:R-:W-:Y:S02]  /*54b0*/  IMAD R0, R26, R0, R5 ;  /* 0x000000001a007224 */ /* 0x000fe400078e0205 */
[----:B--2---:R-:W-:-:S02]  /*54c0*/  IMAD R3, R3, R30, R14 ;  /* 0x0000001e03037224 */ /* 0x004fc400078e020e */
[----:B------:R-:W-:Y:S02]  /*54d0*/  @P0 IMAD R21, R15, R13, R24 ;  /* 0x0000000d0f150224 */ /* 0x000fe400078e0218 */
[----:B------:R-:W-:Y:S01]  /*54e0*/  IMAD R5, R3, R20, R12 ;  /* 0x0000001403057224 */ /* 0x000fe200078e020c */
[----:B------:R-:W-:Y:S01]  /*54f0*/  PRMT R3, R4, 0x7610, R3 ;  /* 0x0000761004037816 */ /* 0x000fe20000000003 */
[----:B------:R-:W-:-:S05]  /*5500*/  IMAD R0, R0, R31, R21 ;  /* 0x0000001f00007224 */ /* 0x000fca00078e0215 */
[----:B------:R-:W-:Y:S02]  /*5510*/  SEL R91, R5, R0, !P0 ;  /* 0x00000000055b7207 */ /* 0x000fe40004000000 */
[----:B------:R-:W-:-:S07]  /*5520*/  SEL R0, R0, R5, !P0 ;  /* 0x0000000500007207 */ /* 0x000fce0004000000 */
.L_x_159:
[----:B------:R-:W-:Y:S01]  /*5530*/  LOP3.LUT P0, RZ, R3, 0xff, RZ, 0xc0, !PT ;  /* 0x000000ff03ff7812 */ /* 0x000fe2000780c0ff */
[----:B------:R-:W-:-:S12]  /*5540*/  IMAD.MOV.U32 R90, RZ, RZ, R0 ;  /* 0x000000ffff5a7224 */ /* 0x000fd800078e0000 */
[----:B------:R-:W-:Y:S05]  /*5550*/  @P0 BRA `(.L_x_162) ;  /* 0xffffffb800600947 */ /* 0x000fea000383ffff */
[----:B------:R-:W-:Y:S05]  /*5560*/  EXIT ;  /* 0x000000000000794d */ /* 0x000fea0003800000 */
.L_x_3:
[----:B0-----:R-:W-:Y:S01]  /*5570*/  ULDC.64 UR4, c[0x0][0x650] ;  /* 0x0001940000047ab9 */ /* 0x001fe20000000a00 */
        /* <DEDUP_REMOVED lines=25> */
.L_x_164:
[--C-:B------:R-:W-:Y:S01]  /*5710*/  SHF.R.U64 R12, R10, R14, R11.reuse ;  /* 0x0000000e0a0c7219 */ /* 0x100fe2000000120b */
[----:B------:R-:W0:Y:S01]  /*5720*/  LDC R22, c[0x0][0x618] ;  /* 0x00018600ff167b82 */ /* 0x000e220000000800 */
[----:B------:R-:W-:Y:S01]  /*5730*/  I2FP.F32.U32 R6, R4 ;  /* 0x0000000400067245 */ /* 0x000fe20000201000 */
[----:B------:R-:W-:Y:S01]  /*5740*/  ULDC UR4, c[0x0][0x150] ;  /* 0x0000540000047ab9 */ /* 0x000fe20000000800 */
[----:B------:R-:W-:Y:S02]  /*5750*/  SHF.R.U32.HI R5, RZ, R14, R11 ;  /* 0x0000000eff057219 */ /* 0x000fe4000001160b */
[----:B------:R-:W-:Y:S01]  /*5760*/  IADD3 R9, P0, RZ, -R12, RZ ;  /* 0x8000000cff097210 */ /* 0x000fe20007f1e0ff */
[----:B------:R-:W-:Y:S01]  /*5770*/  FMUL R11, R6, UR4 ;  /* 0x00000004060b7c20 */ /* 0x000fe20008400000 */
[----:B------:R-:W-:Y:S01]  /*5780*/  ULDC UR4, c[0x0][0x154] ;  /* 0x0000550000047ab9 */ /* 0x000fe20000000800 */
[----:B------:R-:W1:Y:S02]  /*5790*/  LDC.64 R24, c[0x0][0x640] ;  /* 0x00019000ff187b82 */ /* 0x000e640000000a00 */
[----:B------:R-:W-:-:S02]  /*57a0*/  IMAD.X R5, RZ, RZ, ~R5, P0 ;  /* 0x000000ffff057224 */ /* 0x000fc400000e0e05 */
[----:B------:R-:W2:Y:S01]  /*57b0*/  F2I.U32.TRUNC.NTZ R11, R11 ;  /* 0x0000000b000b7305 */ /* 0x000ea2000020f000 */
[----:B------:R-:W-:-:S03]  /*57c0*/  IMAD.WIDE.U32 R6, R9, R20, R16 ;  /* 0x0000001409067225 */ /* 0x000fc600078e0010 */
[----:B------:R-:W3:Y:S01]  /*57d0*/  LDC R13, c[0x0][0x144] ;  /* 0x00005100ff0d7b82 */ /* 0x000ee20000000800 */
[----:B------:R-:W-:-:S04]  /*57e0*/  IMAD R8, R5, R20, RZ ;  /* 0x0000001405087224 */ /* 0x000fc800078e02ff */
[----:B------:R-:W-:Y:S02]  /*57f0*/  IMAD R5, R9, R21, R8 ;  /* 0x0000001509057224 */ /* 0x000fe400078e0208 */
[----:B------:R-:W-:Y:S01]  /*5800*/  IMAD.MOV.U32 R8, RZ, RZ, -0x1 ;  /* 0xffffffffff087424 */ /* 0x000fe200078e00ff */
[----:B------:R-:W4:Y:S01]  /*5810*/  LDC R14, c[0x0][0x608] ;  /* 0x00018200ff0e7b82 */ /* 0x000f220000000800 */
[----:B------:R-:W-:Y:S01]  /*5820*/  IMAD.IADD R5, R7, 0x1, R5 ;  /* 0x0000000107057824 */ /* 0x000fe200078e0205 */
[----:B------:R-:W-:-:S04]  /*5830*/  I2FP.F32.U32 R7, R3 ;  /* 0x0000000300077245 */ /* 0x000fc80000201000 */
[-C--:B0-----:R-:W-:Y:S01]  /*5840*/  SHF.R.U64 R10, R6, R22.reuse, R5 ;  /* 0x00000016060a7219 */ /* 0x081fe20000001205 */
[----:B--2---:R-:W-:Y:S01]  /*5850*/  IMAD.MOV R6, RZ, RZ, -R11 ;  /* 0x000000ffff067224 */ /* 0x004fe200078e0a0b */
[----:B------:R-:W0:Y:S01]  /*5860*/  LDC R9, c[0x0][0x658] ;  /* 0x00019600ff097b82 */ /* 0x000e220000000800 */
[----:B-1----:R-:W-:Y:S01]  /*5870*/  ISETP.NE.U32.AND P0, PT, R24, RZ, PT ;  /* 0x000000ff1800720c */ /* 0x002fe20003f05070 */
[----:B------:R-:W-:Y:S01]  /*5880*/  FMUL R7, R7, UR4 ;  /* 0x0000000407077c20 */ /* 0x000fe20008400000 */
[----:B------:R-:W-:Y:S02]  /*5890*/  SHF.R.U32.HI R5, RZ, R22, R5 ;  /* 0x00000016ff057219 */ /* 0x000fe40000011605 */
[----:B------:R-:W-:-:S03]  /*58a0*/  ISETP.NE.AND.EX P0, PT, R25, RZ, PT, P0 ;  /* 0x000000ff1900720c */ /* 0x000fc60003f05300 */
[----:B------:R-:W1:Y:S01]  /*58b0*/  LDC R20, c[0x0][0x148] ;  /* 0x00005200ff147b82 */ /* 0x000e620000000800 */
[----:B---3--:R-:W-:Y:S02]  /*58c0*/  IMAD R23, R13, R6, R4 ;  /* 0x000000060d177224 */ /* 0x008fe400078e0204 */
[----:B------:R-:W-:-:S05]  /*58d0*/  IMAD.MOV.U32 R6, RZ, RZ, 0x1 ;  /* 0x00000001ff067424 */ /* 0x000fca00078e00ff */
[----:B------:R-:W2:Y:S01]  /*58e0*/  LDC R21, c[0x0][0x600] ;  /* 0x00018000ff157b82 */ /* 0x000ea20000000800 */
[-CC-:B----4-:R-:W-:Y:S02]  /*58f0*/  SHF.R.U64 R13, R10, R14.reuse, R5.reuse ;  /* 0x0000000e0a0d7219 */ /* 0x190fe40000001205 */
[----:B------:R-:W-:Y:S02]  /*5900*/  SHF.R.U32.HI R4, RZ, R14, R5 ;  /* 0x0000000eff047219 */ /* 0x000fe40000011605 */
[----:B------:R3:W4:Y:S03]  /*5910*/  F2I.U32.TRUNC.NTZ R14, R7 ;  /* 0x00000007000e7305 */ /* 0x000726000020f000 */
[----:B------:R-:W1:Y:S01]  /*5920*/  LDC R26, c[0x0][0x648] ;  /* 0x00019200ff1a7b82 */ /* 0x000e620000000800 */
[-C--:B0-----:R-:W-:Y:S02]  /*5930*/  SHF.R.U64 R15, R13, R9.reuse, R4 ;  /* 0x000000090d0f7219 */ /* 0x081fe40000001204 */
[----:B------:R-:W-:-:S02]  /*5940*/  SHF.L.U32 R8, R8, R9, RZ ;  /* 0x0000000908087219 */ /* 0x000fc400000006ff */
[-C--:B------:R-:W-:Y:S01]  /*5950*/  SHF.R.U32.HI R5, RZ, R9.reuse, R4 ;  /* 0x00000009ff057219 */ /* 0x080fe20000011604 */
[----:B------:R-:W-:Y:S01]  /*5960*/  IMAD.MOV.U32 R4, RZ, RZ, R15 ;  /* 0x000000ffff047224 */ /* 0x000fe200078e000f */
[----:B------:R-:W-:Y:S01]  /*5970*/  SHF.L.U32 R22, R6, R9, RZ ;  /* 0x0000000906167219 */ /* 0x000fe200000006ff */
[----:B------:R-:W0:Y:S01]  /*5980*/  LDC R27, c[0x0][0x638] ;  /* 0x00018e00ff1b7b82 */ /* 0x000e220000000800 */
[----:B------:R-:W-:-:S07]  /*5990*/  LOP3.LUT R28, RZ, R8, RZ, 0x33, !PT ;  /* 0x00000008ff1c7212 */ /* 0x000fce00078e33ff */
        /* <DEDUP_REMOVED lines=12> */
.L_x_165:
[----:B------:R-:W-:Y:S01]  /*5a60*/  ISETP.NE.AND P0, PT, R2, 0x1, PT ;  /* 0x000000010200780c */ /* 0x000fe20003f05270 */
[----:B--2---:R-:W-:Y:S01]  /*5a70*/  VIADD R7, R21, 0xffffffff ;  /* 0xffffffff15077836 */ /* 0x004fe20000000000 */
[----:B-1----:R-:W-:Y:S01]  /*5a80*/  SHF.R.U64 R5, R4, R26, R5 ;  /* 0x0000001a04057219 */ /* 0x002fe20000001205 */
[----:B------:R-:W-:Y:S01]  /*5a90*/  IMAD.MOV R14, RZ, RZ, -R14 ;  /* 0x000000ffff0e7224 */ /* 0x000fe200078e0a0e */
[----:B------:R-:W-:Y:S01]  /*5aa0*/  LOP3.LUT R4, R13, R28, RZ, 0xc0, !PT ;  /* 0x0000001c0d047212 */ /* 0x000fe200078ec0ff */
[----:B------:R-:W-:Y:S01]  /*5ab0*/  IMAD.MOV.U32 R8, RZ, RZ, R12 ;  /* 0x000000ffff087224 */ /* 0x000fe200078e000c */
[----:B------:R-:W-:Y:S01]  /*5ac0*/  LOP3.LUT R10, R10, R7, RZ, 0xc0, !PT ;  /* 0x000000070a0a7212 */ /* 0x000fe200078ec0ff */
[----:B------:R-:W-:Y:S02]  /*5ad0*/  IMAD.MOV R6, RZ, RZ, -R5 ;  /* 0x000000ffff067224 */ /* 0x000fe400078e0a05 */
[----:B------:R-:W-:-:S04]  /*5ae0*/  IMAD R4, R22, R5, R4 ;  /* 0x0000000516047224 */ /* 0x000fc800078e0204 */
[----:B------:R-:W-:Y:S02]  /*5af0*/  @P0 IMAD R23, R20, R14, R3 ;  /* 0x0000000e14170224 */ /* 0x000fe400078e0203 */
[----:B0-----:R-:W-:Y:S02]  /*5b00*/  IMAD R3, R6, R27, R15 ;  /* 0x0000001b06037224 */ /* 0x001fe400078e020f */
[----:B------:R-:W-:Y:S02]  /*5b10*/  IMAD R7, R4, R29, R23 ;  /* 0x0000001d04077224 */ /* 0x000fe400078e0217 */
[----:B------:R-:W-:Y:S02]  /*5b20*/  IMAD R4, R3, R21, R10 ;  /* 0x0000001503047224 */ /* 0x000fe400078e020a */
[----:B------:R-:W-:-:S03]  /*5b30*/  IMAD.MOV.U32 R6, RZ, RZ, 0x1 ;  /* 0x00000001ff067424 */ /* 0x000fc600078e00ff */
[----:B------:R-:W-:Y:S02]  /*5b40*/  SEL R9, R4, R7, !P0 ;  /* 0x0000000704097207 */ /* 0x000fe40004000000 */
[----:B------:R-:W-:-:S07]  /*5b50*/  SEL R7, R7, R4, !P0 ;  /* 0x0000000407077207 */ /* 0x000fce0004000000 */
.L_x_163:
[----:B------:R-:W-:-:S08]  /*5b60*/  NOP ;  /* 0x0000000000007918 */ /* 0x000fd00000000000 */
[----:B------:R-:W0:-:S00]  /*5b70*/  USETMAXREG.DEALLOC.CTAPOOL 0x28 ;  /* 0x00000028000079c8 */ /* 0x000e0000080e0500 */
[----:B0-----:R-:W-:-:S13]  /*5b80*/  ISETP.NE.AND P0, PT, R0, RZ, PT ;  /* 0x000000ff0000720c */ /* 0x001fda0003f05270 */
[----:B------:R-:W-:Y:S05]  /*5b90*/  @P0 EXIT ;  /* 0x000000000000094d */ /* 0x000fea0003800000 */
[----:B------:R-:W-:Y:S01]  /*5ba0*/  LOP3.LUT P0, RZ, R6, 0xff, RZ, 0xc0, !PT ;  /* 0x000000ff06ff7812 */ /* 0x000fe2000780c0ff */
[----:B------:R-:W-:Y:S02]  /*5bb0*/  IMAD.MOV.U32 R3, RZ, RZ, 0x1 ;  /* 0x00000001ff037424 */ /* 0x000fe400078e00ff */
[----:B------:R-:W-:-:S10]  /*5bc0*/  IMAD.MOV.U32 R0, RZ, RZ, RZ ;  /* 0x000000ffff007224 */ /* 0x000fd400078e00ff */
[----:B------:R-:W-:Y:S05]  /*5bd0*/  @!P0 BRA `(.L_x_166) ;  /* 0x0000000c00348947 */ /* 0x000fea0003800000 */
[----:B------:R-:W0:Y:S01]  /*5be0*/  LDC R0, c[0x0][0x28c] ;  /* 0x0000a300ff007b82 */ /* 0x000e220000000800 */
[----:B------:R-:W-:Y:S01]  /*5bf0*/  ULDC UR5, c[0x0][0x600] ;  /* 0x0001800000057ab9 */ /* 0x000fe20000000800 */
[----:B------:R-:W-:Y:S01]  /*5c00*/  ULDC UR4, c[0x0][0xc] ;  /* 0x0000030000047ab9 */ /* 0x000fe20000000800 */
[----:B------:R-:W-:Y:S01]  /*5c10*/  UIADD3 UR16, UR5, -0x1, URZ ;  /* 0xffffffff05107890 */ /* 0x000fe2000fffe03f */
[C---:B------:R-:W-:Y:S01]  /*5c20*/  LOP3.LUT P2, RZ, R18.reuse, 0x7f, RZ, 0xc0, !PT ;  /* 0x0000007f12ff7812 */ /* 0x040fe2000784c0ff */
[----:B------:R-:W-:Y:S01]  /*5c30*/  ULDC UR6, c[0x0][0x658] ;  /* 0x0001960000067ab9 */ /* 0x000fe20000000800 */
[----:B------:R-:W-:Y:S01]  /*5c40*/  ULDC UR5, c[0x0][0x10] ;  /* 0x0000040000057ab9 */ /* 0x000fe20000000800 */
[----:B------:R-:W-:Y:S01]  /*5c50*/  UMOV UR7, 0xffffffff ;  /* 0xffffffff00077882 */ /* 0x000fe20000000000 */
[----:B------:R-:W-:Y:S01]  /*5c60*/  UMOV UR8, 0x1 ;  /* 0x0000000100087882 */ /* 0x000fe20000000000 */
[----:B------:R-:W-:Y:S01]  /*5c70*/  UIMAD.WIDE.U32 UR4, UR4, UR5, URZ ;  /* 0x00000005040472a5 */ /* 0x000fe2000f8e003f */
[----:B------:R-:W-:Y:S01]  /*5c80*/  LOP3.LUT P0, RZ, R18, 0x1f, RZ, 0xc0, !PT ;  /* 0x0000001f12ff7812 */ /* 0x000fe2000780c0ff */
[----:B------:R-:W-:Y:S01]  /*5c90*/  USHF.L.U32 UR7, UR7, UR6, URZ ;  /* 0x0000000607077299 */ /* 0x000fe2000800063f */
[----:B------:R-:W-:Y:S01]  /*5ca0*/  BSSY B0, `(.L_x_166) ;  /* 0x00000c0000007945 */ /* 0x000fe20003800000 */
[----:B------:R-:W-:Y:S01]  /*5cb0*/  USHF.L.U32 UR18, UR8, UR6, URZ ;  /* 0x0000000608127299 */ /* 0x000fe2000800063f */
[----:B------:R-:W-:Y:S01]  /*5cc0*/  IMAD.MOV.U32 R11, RZ, RZ, 0x1 ;  /* 0x00000001ff0b7424 */ /* 0x000fe200078e00ff */
[----:B------:R-:W-:Y:S01]  /*5cd0*/  LOP3.LUT R18, R19, 0x2, RZ, 0xfc, !PT ;  /* 0x0000000213127812 */ /* 0x000fe200078efcff */
[----:B------:R-:W-:Y:S01]  /*5ce0*/  ULDC UR6, c[0x0][0x14] ;  /* 0x0000050000067ab9 */ /* 0x000fe20000000800 */
[----:B------:R-:W-:Y:S01]  /*5cf0*/  PLOP3.LUT P0, PT, P0, P2, PT, 0x8a, 0x0 ;  /* 0x000000000000781c */ /* 0x000fe20000705172 */
[----:B------:R-:W-:-:S02]  /*5d00*/  UIMAD.WIDE.U32 UR20, UR4, UR6, URZ ;  /* 0x00000006041472a5 */ /* 0x000fc4000f8e003f */
[----:B------:R-:W-:Y:S02]  /*5d10*/  UIMAD UR13, UR5, UR6, URZ ;  /* 0x00000006050d72a4 */ /* 0x000fe4000f8e023f */
[----:B------:R-:W-:Y:S01]  /*5d20*/  ULOP3.LUT UR17, URZ, UR7, URZ, 0x33, !UPT ;  /* 0x000000073f117292 */ /* 0x000fe2000f8e333f */
[----:B0-----:R-:W-:Y:S01]  /*5d30*/  VIADD R0, R0, 0x1f ;  /* 0x0000001f00007836 */ /* 0x001fe20000000000 */
[----:B------:R-:W-:Y:S01]  /*5d40*/  UIADD3 UR13, UR21, UR13, URZ ;  /* 0x0000000d150d7290 */ /* 0x000fe2000fffe03f */
[----:B------:R-:W-:-:S03]  /*5d50*/  ULDC.64 UR22, c[0x0][0x198] ;  /* 0x0000660000167ab9 */ /* 0x000fc60000000a00 */
[----:B------:R-:W-:-:S04]  /*5d60*/  SHF.R.S32.HI R3, RZ, 0x1f, R0 ;  /* 0x0000001fff037819 */ /* 0x000fc80000011400 */
[----:B------:R-:W-:Y:S01]  /*5d70*/  LEA.HI R3, R3, R0, RZ, 0x5 ;  /* 0x0000000003037211 */ /* 0x000fe200078f28ff */
[----:B------:R-:W-:-:S03]  /*5d80*/  IMAD.MOV.U32 R0, RZ, RZ, RZ ;  /* 0x000000ffff007224 */ /* 0x000fc600078e00ff */
[----:B------:R-:W-:Y:S01]  /*5d90*/  SHF.R.S32.HI R13, RZ, 0x5, R3 ;  /* 0x00000005ff0d7819 */ /* 0x000fe20000011403 */
[----:B------:R-:W-:-:S04]  /*5da0*/  IMAD.MOV.U32 R3, RZ, RZ, 0x1 ;  /* 0x00000001ff037424 */ /* 0x000fc800078e00ff */
[----:B------:R-:W-:-:S07]  /*5db0*/  VIADD R10, R13, 0x1 ;  /* 0x000000010d0a7836 */ /* 0x000fce0000000000 */
.L_x_178:
[----:B------:R-:W-:-:S03]  /*5dc0*/  UMOV UR4, 0xffffffff ;  /* 0xffffffff00047882 */ /* 0x000fc60000000000 */
[----:B------:R-:W-:Y:S05]  /*5dd0*/  BRA.DIV UR4, `(.L_x_167) ;  /* 0x0000000e04547947 */ /* 0x000fea000b800000 */
[----:B------:R-:W-:-:S13]  /*5de0*/  ELECT P6, URZ, PT ;  /* 0x00000000003f782f */ /* 0x000fda00038c0000 */
.L_x_187:
[----:B------:R-:W0:Y:S01]  /*5df0*/  LDC R4, c[0x0][0x28c] ;  /* 0x0000a300ff047b82 */ /* 0x000e220000000800 */
[----:B------:R-:W-:Y:S01]  /*5e00*/  BSSY B1, `(.L_x_168) ;  /* 0x0000037000017945 */ /* 0x000fe20003800000 */
[----:B0-----:R-:W-:-:S13]  /*5e10*/  ISETP.LT.OR P6, PT, R4, 0x1, !P6 ;  /* 0x000000010400780c */ /* 0x001fda00077c1670 */
[----:B------:R-:W-:Y:S05]  /*5e20*/  @P6 BRA `(.L_x_169) ;  /* 0x0000000000d06947 */ /* 0x000fea0003800000 */
[----:B------:R-:W-:Y:S02]  /*5e30*/  IMAD.SHL.U32 R14, R9, 0x40, RZ ;  /* 0x00000040090e7824 */ /* 0x000fe400078e00ff */
[----:B------:R-:W-:Y:S02]  /*5e40*/  IMAD.SHL.U32 R15, R7, 0x100, RZ ;  /* 0x00000100070f7824 */ /* 0x000fe400078e00ff */
[----:B------:R-:W-:Y:S02]  /*5e50*/  IMAD.MOV.U32 R20, RZ, RZ, RZ ;  /* 0x000000ffff147224 */ /* 0x000fe400078e00ff */
[----:B------:R-:W-:Y:S02]  /*5e60*/  IMAD.MOV.U32 R4, RZ, RZ, R10 ;  /* 0x000000ffff047224 */ /* 0x000fe400078e000a */
[----:B------:R-:W-:Y:S02]  /*5e70*/  IMAD.MOV.U32 R5, RZ, RZ, R3 ;  /* 0x000000ffff057224 */ /* 0x000fe400078e0003 */
[----:B------:R-:W-:-:S07]  /*5e80*/  IMAD.MOV.U32 R6, RZ, RZ, R0 ;  /* 0x000000ffff067224 */ /* 0x000fce00078e0000 */
.L_x_173:
[----:B------:R-:W0:Y:S01]  /*5e90*/  S2R R12, SR_CgaCtaId ;  /* 0x00000000000c7919 */ /* 0x000e220000008800 */
[----:B------:R-:W-:Y:S01]  /*5ea0*/  MOV R7, 0x400 ;  /* 0x0000040000077802 */ /* 0x000fe20000000f00 */
[----:B------:R-:W1:Y:S03]  /*5eb0*/  @!P2 LDC R9, c[0x0][0x500] ;  /* 0x00014000ff09ab82 */ /* 0x000e660000000800 */
[----:B0-----:R-:W-:Y:S02]  /*5ec0*/  LEA R21, R12, R7, 0x18 ;  /* 0x000000070c157211 */ /* 0x001fe400078ec0ff */
[----:B------:R-:W-:-:S03]  /*5ed0*/  SHF.L.U32 R7, R5, 0x1f, RZ ;  /* 0x0000001f05077819 */ /* 0x000fc600000006ff */
[----:B------:R-:W-:-:S04]  /*5ee0*/  IMAD R12, R6, 0x8, R21 ;  /* 0x00000008060c7824 */ /* 0x000fc800078e0215 */
[----:B------:R-:W0:Y:S02]  /*5ef0*/  SYNCS.PHASECHK.TRANS64.TRYWAIT P1, [R12+URZ+0x10], R7 ;  /* 0x000010070c0075a7 */ /* 0x000e24000802017f */
[----:B01----:R-:W-:Y:S05]  /*5f00*/  @!P1 BRA `(.L_x_170) ;  /* 0x0000000c00289947 */ /* 0x003fea0003800000 */
.L_x_188:
[----:B0-----:R-:W-:Y:S01]  /*5f10*/  PRMT R7, R18, 0x9910, RZ ;  /* 0x0000991012077816 */ /* 0x001fe200000000ff */
[----:B------:R0:W-:Y:S03]  /*5f20*/  @!P2 SYNCS.ARRIVE.TRANS64 RZ, [R12+URZ], R9 ;  /* 0x000000090cffa9a7 */ /* 0x0001e6000800003f */
[----:B------:R-:W-:-:S13]  /*5f30*/  ISETP.NE.AND P1, PT, R7, 0x2, PT ;  /* 0x000000020700780c */ /* 0x000fda0003f25270 */
[----:B0-----:R-:W-:Y:S05]  /*5f40*/  @P1 BRA `(.L_x_171) ;  /* 0x0000000000041947 */ /* 0x001fea0003800000 */
[----:B------:R-:W-:Y:S01]  /*5f50*/  BPT.TRAP 0x1 ;  /* 0x000000040000795c */ /* 0x000fe20000300000 */
.L_x_171:
[----:B------:R-:W-:Y:S05]  /*5f60*/  @P0 BRA `(.L_x_172) ;  /* 0x0000000000040947 */ /* 0x000fea0003800000 */
[----:B------:R-:W-:Y:S01]  /*5f70*/  BPT.TRAP 0x1 ;  /* 0x000000040000795c */ /* 0x000fe20000300000 */
.L_x_172:
[--C-:B------:R-:W-:Y:S01]  /*5f80*/  IMAD R7, R6, 0x2000, R21.reuse ;  /* 0x0000200006077824 */ /* 0x100fe200078e0215 */
[----:B------:R-:W-:Y:S01]  /*5f90*/  R2UR UR9, R12 ;  /* 0x000000000c0972ca */ /* 0x000fe200000e0000 */
[----:B------:R-:W-:Y:S01]  /*5fa0*/  IMAD R21, R6, 0x800, R21 ;  /* 0x0000080006157824 */ /* 0x000fe200078e0215 */
[----:B------:R-:W-:Y:S01]  /*5fb0*/  UIADD3 UR4, UP0, UR22, 0xf0, URZ ;  /* 0x000000f016047890 */ /* 0x000fe2000ff1e03f */
[----:B------:R-:W-:Y:S01]  /*5fc0*/  VIADD R4, R4, 0xffffffff ;  /* 0xffffffff04047836 */ /* 0x000fe20000000000 */
[----:B------:R-:W-:Y:S01]  /*5fd0*/  R2UR UR5, R7 ;  /* 0x00000000070572ca */ /* 0x000fe200000e0000 */
[----:B------:R-:W-:Y:S01]  /*5fe0*/  UIADD3 UR24, UP1, UR22, 0x1f0, URZ ;  /* 0x000001f016187890 */ /* 0x000fe2000ff3e03f */
[----:B------:R-:W-:Y:S01]  /*5ff0*/  R2UR UR8, R21 ;  /* 0x00000000150872ca */ /* 0x000fe200000e0000 */
[----:B------:R-:W-:Y:S01]  /*6000*/  VIADD R6, R6, 0x1 ;  /* 0x0000000106067836 */ /* 0x000fe20000000000 */
[----:B------:R-:W-:Y:S01]  /*6010*/  R2UR UR11, R15 ;  /* 0x000000000f0b72ca */ /* 0x000fe200000e0000 */
[----:B------:R-:W-:Y:S01]  /*6020*/  UIADD3.X UR25, URZ, UR23, URZ, UP1, !UPT ;  /* 0x000000173f197290 */ /* 0x000fe20008ffe43f */
[----:B------:R-:W-:Y:S01]  /*6030*/  R2UR UR10, R20 ;  /* 0x00000000140a72ca */ /* 0x000fe200000e0000 */
[----:B------:R-:W-:Y:S01]  /*6040*/  UMOV UR6, 0x0 ;  /* 0x0000000000067882 */ /* 0x000fe20000000000 */
[----:B------:R-:W-:Y:S01]  /*6050*/  R2UR UR12, R8 ;  /* 0x00000000080c72ca */ /* 0x000fe200000e0000 */
[----:B------:R-:W-:Y:S01]  /*6060*/  UMOV UR7, 0x10000000 ;  /* 0x1000000000077882 */ /* 0x000fe20000000000 */
[----:B------:R-:W-:Y:S01]  /*6070*/  R2UR UR19, R14 ;  /* 0x000000000e1372ca */ /* 0x000fe200000e0000 */
[----:B------:R-:W-:Y:S01]  /*6080*/  VIADD R20, R20, 0x20 ;  /* 0x0000002014147836 */ /* 0x000fe20000000000 */
[----:B------:R-:W-:Y:S01]  /*6090*/  ISETP.GT.AND P3, PT, R4, 0x1, PT ;  /* 0x000000010400780c */ /* 0x000fe20003f64270 */
[----:B------:R-:W-:Y:S01]  /*60a0*/  UIADD3 UR14, UR5, 0x100, URZ ;  /* 0x00000100050e7890 */ /* 0x000fe2000fffe03f */
[----:B------:R-:W-:Y:S01]  /*60b0*/  ISETP.NE.AND P1, PT, R6, 0x2, PT ;  /* 0x000000020600780c */ /* 0x000fe20003f25270 */
[----:B------:R-:W-:-:S02]  /*60c0*/  UIADD3.X UR5, URZ, UR23, URZ, UP0, !UPT ;  /* 0x000000173f057290 */ /* 0x000fc400087fe43f */
[----:B------:R-:W-:Y:S01]  /*60d0*/  UIADD3 UR15, UR8, 0x4100, URZ ;  /* 0x00004100080f7890 */ /* 0x000fe2000fffe03f */
[----:B------:R-:W-:Y:S02]  /*60e0*/  SEL R12, RZ, 0x1, P1 ;  /* 0x00000001ff0c7807 */ /* 0x000fe40000800000 */
[----:B------:R-:W-:Y:S01]  /*60f0*/  UMOV UR8, UR14 ;  /* 0x0000000e00087c82 */ /* 0x000fe20008000000 */
[----:B------:R-:W-:Y:S02]  /*6100*/  SEL R6, R6, RZ, P1 ;  /* 0x000000ff06067207 */ /* 0x000fe40000800000 */
[----:B------:R-:W-:Y:S01]  /*6110*/  LOP3.LUT R5, R5, R12, RZ, 0x3c, !PT ;  /* 0x0000000c05057212 */ /* 0x000fe200078e3cff */
[----:B------:R0:W-:Y:S02]  /*6120*/  UTMALDG.3D [UR8], [UR4], desc[UR6] ;  /* 0x00000608040075b4 */ /* 0x0001e40008011000 */
[----:B0-----:R-:W-:Y:S01]  /*6130*/  UMOV UR8, UR15 ;  /* 0x0000000f00087c82 */ /* 0x001fe20008000000 */
[----:B------:R-:W-:-:S02]  /*6140*/  UMOV UR11, UR19 ;  /* 0x00000013000b7c82 */ /* 0x000fc40008000000 */
[----:B------:R0:W-:Y:S02]  /*6150*/  UTMALDG.3D [UR8], [UR24], desc[UR6] ;  /* 0x00000608180075b4 */ /* 0x0001e40008011000 */
[----:B0-----:R-:W-:Y:S05]  /*6160*/  @P3 BRA `(.L_x_173) ;  /* 0xfffffffc00483947 */ /* 0x001fea000383ffff */
.L_x_169:
[----:B------:R-:W-:Y:S05]  /*6170*/  BSYNC B1 ;  /* 0x0000000000017941 */ /* 0x000fea0003800000 */
.L_x_168:
[----:B------:R-:W-:Y:S01]  /*6180*/  LOP3.LUT P3, RZ, R11, 0xff, RZ, 0xc0, !PT ;  /* 0x000000ff0bff7812 */ /* 0x000fe2000786c0ff */
[----:B------:R-:W-:Y:S01]  /*6190*/  IMAD.IADD R0, R13, 0x1, R0 ;  /* 0x000000010d007824 */ /* 0x000fe200078e0200 */
[----:B------:R-:W-:Y:S01]  /*61a0*/  IADD3 R16, P4, R16, UR20, RZ ;  /* 0x0000001410107c10 */ /* 0x000fe2000ff9e0ff */
[----:B------:R-:W-:Y:S01]  /*61b0*/  ULDC.64 UR4, c[0x0][0x650] ;  /* 0x0001940000047ab9 */ /* 0x000fe20000000a00 */
[----:B------:R-:W-:Y:S01]  /*61c0*/  BSSY B1, `(.L_x_174) ;  /* 0x000006b000017945 */ /* 0x000fe20003800000 */
[----:B------:R-:W-:Y:S01]  /*61d0*/  IMAD.MOV.U32 R7, RZ, RZ, -0x1 ;  /* 0xffffffffff077424 */ /* 0x000fe200078e00ff */
[----:B------:R-:W-:Y:S01]  /*61e0*/  SHF.R.U32.HI R4, RZ, 0x1, R0 ;  /* 0x00000001ff047819 */ /* 0x000fe20000011600 */
[----:B------:R-:W-:Y:S01]  /*61f0*/  IMAD.MOV.U32 R9, RZ, RZ, -0x1 ;  /* 0xffffffffff097424 */ /* 0x000fe200078e00ff */
[----:B------:R-:W-:Y:S01]  /*6200*/  ISETP.GT.U32.AND P1, PT, R0, 0x1, PT ;  /* 0x000000010000780c */ /* 0x000fe20003f24070 */
[----:B------:R-:W-:Y:S01]  /*6210*/  IMAD.MOV.U32 R8, RZ, RZ, -0x1 ;  /* 0xffffffffff087424 */ /* 0x000fe200078e00ff */
[----:B------:R-:W-:-:S02]  /*6220*/  LOP3.LUT R4, R4, 0x1, RZ, 0xc0, !PT ;  /* 0x0000000104047812 */ /* 0x000fc400078ec0ff */
[----:B------:R-:W-:Y:S01]  /*6230*/  ISETP.LT.U32.AND P1, PT, R13, 0x2, P1 ;  /* 0x000000020d00780c */ /* 0x000fe20000f21070 */
[----:B------:R-:W0:Y:S01]  /*6240*/  @P3 S2R R6, SR_CgaCtaId ;  /* 0x0000000000063919 */ /* 0x000e220000008800 */
[----:B------:R-:W-:Y:S02]  /*6250*/  @P3 MOV R5, 0x400 ;  /* 0x0000040000053802 */ /* 0x000fe40000000f00 */
[----:B------:R-:W-:Y:S02]  /*6260*/  IADD3.X R17, R17, UR13, RZ, P4, !PT ;  /* 0x0000000d11117c10 */ /* 0x000fe4000a7fe4ff */
[----:B------:R-:W-:Y:S02]  /*6270*/  ISETP.GE.U32.AND P4, PT, R16, UR4, PT ;  /* 0x0000000410007c0c */ /* 0x000fe4000bf86070 */
[----:B------:R-:W-:Y:S02]  /*6280*/  LOP3.LUT R0, R0, 0x1, RZ, 0xc0, !PT ;  /* 0x0000000100007812 */ /* 0x000fe400078ec0ff */
[----:B------:R-:W-:-:S02]  /*6290*/  PRMT R11, RZ, 0x7610, R11 ;  /* 0x00007610ff0b7816 */ /* 0x000fc4000000000b */
[----:B0-----:R-:W-:-:S04]  /*62a0*/  @P3 LEA R5, R6, R5, 0x18 ;  /* 0x0000000506053211 */ /* 0x001fc800078ec0ff */
[----:B------:R0:W-:Y:S01]  /*62b0*/  @P3 SYNCS.ARRIVE.TRANS64.A1T0 RZ, [R5+URZ+0x38], RZ ;  /* 0x000038ff05ff39a7 */ /* 0x0001e2000810003f */
[----:B------:R-:W-:Y:S02]  /*62c0*/  ISETP.NE.U32.AND P3, PT, R4, 0x1, PT ;  /* 0x000000010400780c */ /* 0x000fe40003f65070 */
[----:B------:R-:W-:Y:S02]  /*62d0*/  SEL R4, RZ, 0x1, !P1 ;  /* 0x00000001ff047807 */ /* 0x000fe40004800000 */
[----:B------:R-:W-:Y:S02]  /*62e0*/  ISETP.GE.U32.AND.EX P1, PT, R17, UR5, PT, P4 ;  /* 0x0000000511007c0c */ /* 0x000fe4000bf26140 */
[----:B------:R-:W-:-:S04]  /*62f0*/  ISETP.GT.U32.AND P3, PT, R13, 0x1, !P3 ;  /* 0x000000010d00780c */ /* 0x000fc80005f64070 */
[----:B0-----:R-:W-:-:S04]  /*6300*/  SEL R5, RZ, 0x1, !P3 ;  /* 0x00000001ff057807 */ /* 0x001fc80005800000 */
[--C-:B------:R-:W-:Y:S02]  /*6310*/  LOP3.LUT R3, R5, R3, R4.reuse, 0x96, !PT ;  /* 0x0000000305037212 */ /* 0x100fe400078e9604 */
[----:B------:R-:W-:Y:S01]  /*6320*/  PRMT R4, RZ, 0x7610, R4 ;  /* 0x00007610ff047816 */ /* 0x000fe20000000004 */
[----:B------:R-:W-:Y:S06]  /*6330*/  @P1 BRA `(.L_x_175) ;  /* 0x00000004004c1947 */ /* 0x000fec0003800000 */
[----:B------:R-:W-:Y:S01]  /*6340*/  ULDC.64 UR4, c[0x0][0x628] ;  /* 0x00018a0000047ab9 */ /* 0x000fe20000000a00 */
[----:B------:R-:W0:Y:S01]  /*6350*/  S2R R14, SR_CTAID.X ;  /* 0x00000000000e7919 */ /* 0x000e220000002500 */
[----:B------:R-:W-:Y:S01]  /*6360*/  ISETP.NE.U32.AND P1, PT, RZ, UR4, PT ;  /* 0x00000004ff007c0c */ /* 0x000fe2000bf25070 */
[----:B------:R-:W-:Y:S01]  /*6370*/  ULDC UR7, c[0x0][0x630] ;  /* 0x00018c0000077ab9 */ /* 0x000fe20000000800 */
[----:B------:R-:W-:Y:S01]  /*6380*/  IMAD.MOV.U32 R4, RZ, RZ, R16 ;  /* 0x000000ffff047224 */ /* 0x000fe200078e0010 */
[----:B------:R-:W1:Y:S01]  /*6390*/  S2R R12, SR_CTAID.Y ;  /* 0x00000000000c7919 */ /* 0x000e620000002600 */
[----:B------:R-:W-:Y:S01]  /*63a0*/  ISETP.NE.AND.EX P1, PT, RZ, UR5, PT, P1 ;  /* 0x00000005ff007c0c */ /* 0x000fe2000bf25310 */
[----:B------:R-:W-:-:S12]  /*63b0*/  IMAD.MOV.U32 R5, RZ, RZ, R17 ;  /* 0x000000ffff057224 */ /* 0x000fd800078e0011 */
[----:B------:R-:W-:Y:S05]  /*63c0*/  @!P1 BRA `(.L_x_176) ;  /* 0x0000000000289947 */ /* 0x000fea0003800000 */
[----:B------:R-:W-:Y:S02]  /*63d0*/  ULDC UR6, c[0x0][0x634] ;  /* 0x00018d0000067ab9 */ /* 0x000fe40000000800 */
[----:B------:R-:W-:-:S05]  /*63e0*/  IADD3 R9, P1, R16, UR6, RZ ;  /* 0x0000000610097c10 */ /* 0x000fca000ff3e0ff */
[----:B------:R-:W-:-:S04]  /*63f0*/  IMAD.X R15, RZ, RZ, R17, P1 ;  /* 0x000000ffff0f7224 */ /* 0x000fc800008e0611 */
[----:B------:R-:W-:-:S04]  /*6400*/  IMAD.WIDE.U32 R6, R15, UR4, RZ ;  /* 0x000000040f067c25 */ /* 0x000fc8000f8e00ff */
[----:B------:R-:W-:-:S04]  /*6410*/  IMAD.WIDE.U32 R6, P1, R9, UR5, R6 ;  /* 0x0000000509067c25 */ /* 0x000fc8000f820006 */
[----:B------:R-:W-:-:S04]  /*6420*/  IMAD.WIDE.U32 R8, R9, UR4, RZ ;  /* 0x0000000409087c25 */ /* 0x000fc8000f8e00ff */
[----:B------:R-:W-:Y:S01]  /*6430*/  IMAD.X R5, RZ, RZ, RZ, P1 ;  /* 0x000000ffff057224 */ /* 0x000fe200008e06ff */
[----:B------:R-:W-:Y:S01]  /*6440*/  IADD3 RZ, P1, R9, R6, RZ ;  /* 0x0000000609ff7210 */ /* 0x000fe20007f3e0ff */
[----:B------:R-:W-:-:S04]  /*6450*/  IMAD.MOV.U32 R4, RZ, RZ, R7 ;  /* 0x000000ffff047224 */ /* 0x000fc800078e0007 */
[----:B------:R-:W-:-:S08]  /*6460*/  IMAD.WIDE.U32.X R4, R15, UR5, R4, P1 ;  /* 0x000000050f047c25 */ /* 0x000fd000088e0404 */
.L_x_176:
[--C-:B------:R-:W-:Y:S01]  /*6470*/  SHF.R.U64 R8, R4, UR7, R5.reuse ;  /* 0x0000000704087c19 */ /* 0x100fe20008001205 */
[----:B------:R-:W-:Y:S01]  /*6480*/  ULDC.64 UR4, c[0x0][0x620] ;  /* 0x0001880000047ab9 */ /* 0x000fe20000000a00 */
[----:B------:R-:W-:Y:S01]  /*6490*/  SHF.R.U32.HI R4, RZ, UR7, R5 ;  /* 0x00000007ff047c19 */ /* 0x000fe20008011605 */
[----:B------:R-:W2:Y:S01]  /*64a0*/  LDC R25, c[0x0][0x144] ;  /* 0x00005100ff197b82 */ /* 0x000ea20000000800 */
[----:B------:R-:W-:Y:S01]  /*64b0*/  IADD3 R7, P1, RZ, -R8, RZ ;  /* 0x80000008ff077210 */ /* 0x000fe20007f3e0ff */
[----:B------:R-:W-:Y:S01]  /*64c0*/  ULDC.64 UR8, c[0x0][0x640] ;  /* 0x0001900000087ab9 */ /* 0x000fe20000000a00 */
[----:B0-----:R-:W-:Y:S01]  /*64d0*/  I2FP.F32.U32 R9, R14 ;  /* 0x0000000e00097245 */ /* 0x001fe20000201000 */
[----:B------:R-:W-:Y:S02]  /*64e0*/  ULDC UR6, c[0x0][0x608] ;  /* 0x0001820000067ab9 */ /* 0x000fe40000000800 */
[----:B------:R-:W-:Y:S01]  /*64f0*/  IMAD.X R4, RZ, RZ, ~R4, P1 ;  /* 0x000000ffff047224 */ /* 0x000fe200008e0e04 */
[----:B------:R-:W-:Y:S01]  /*6500*/  ISETP.NE.U32.AND P1, PT, RZ, UR8, PT ;  /* 0x00000008ff007c0c */ /* 0x000fe2000bf25070 */
[----:B------:R-:W0:Y:S02]  /*6510*/  LDC R21, c[0x0][0x148] ;  /* 0x00005200ff157b82 */ /* 0x000e240000000800 */
[----:B------:R-:W-:Y:S01]  /*6520*/  IMAD R6, R4, UR4, RZ ;  /* 0x0000000404067c24 */ /* 0x000fe2000f8e02ff */
[----:B------:R-:W-:Y:S01]  /*6530*/  ISETP.NE.AND.EX P1, PT, RZ, UR9, PT, P1 ;  /* 0x00000009ff007c0c */ /* 0x000fe2000bf25310 */
[----:B------:R-:W-:Y:S01]  /*6540*/  IMAD.WIDE.U32 R4, R7, UR4, R16 ;  /* 0x0000000407047c25 */ /* 0x000fe2000f8e0010 */
[----:B------:R-:W-:-:S03]  /*6550*/  ULDC UR4, c[0x0][0x150] ;  /* 0x0000540000047ab9 */ /* 0x000fc60000000800 */
[----:B------:R-:W-:Y:S02]  /*6560*/  IMAD R7, R7, UR5, R6 ;  /* 0x0000000507077c24 */ /* 0x000fe4000f8e0206 */
[----:B------:R-:W-:Y:S01]  /*6570*/  FMUL R6, R9, UR4 ;  /* 0x0000000409067c20 */ /* 0x000fe20008400000 */
[----:B------:R-:W-:Y:S01]  /*6580*/  ULDC UR4, c[0x0][0x618] ;  /* 0x0001860000047ab9 */ /* 0x000fe20000000800 */
[----:B------:R-:W-:Y:S01]  /*6590*/  ULDC UR5, c[0x0][0x154] ;  /* 0x0000550000057ab9 */ /* 0x000fe20000000800 */
[----:B------:R-:W-:-:S03]  /*65a0*/  IMAD.IADD R5, R5, 0x1, R7 ;  /* 0x0000000105057824 */ /* 0x000fc600078e0207 */
[----:B------:R-:W3:Y:S02]  /*65b0*/  F2I.U32.TRUNC.NTZ R6, R6 ;  /* 0x0000000600067305 */ /* 0x000ee4000020f000 */
[----:B------:R-:W-:Y:S02]  /*65c0*/  SHF.R.U64 R9, R4, UR4, R5 ;  /* 0x0000000404097c19 */ /* 0x000fe40008001205 */
[----:B-1----:R-:W-:-:S05]  /*65d0*/  I2FP.F32.U32 R4, R12 ;  /* 0x0000000c00047245 */ /* 0x002fca0000201000 */
[----:B------:R-:W-:Y:S01]  /*65e0*/  FMUL R22, R4, UR5 ;  /* 0x0000000504167c20 */ /* 0x000fe20008400000 */
[----:B------:R-:W-:Y:S01]  /*65f0*/  SHF.R.U32.HI R4, RZ, UR4, R5 ;  /* 0x00000004ff047c19 */ /* 0x000fe20008011605 */
[----:B------:R-:W-:-:S03]  /*6600*/  ULDC UR4, c[0x0][0x658] ;  /* 0x0001960000047ab9 */ /* 0x000fc60000000800 */
[--C-:B------:R-:W-:Y:S01]  /*6610*/  SHF.R.U64 R20, R9, UR6, R4.reuse ;  /* 0x0000000609147c19 */ /* 0x100fe20008001204 */
[----:B------:R-:W1:Y:S01]  /*6620*/  F2I.U32.TRUNC.NTZ R22, R22 ;  /* 0x0000001600167305 */ /* 0x000e62000020f000 */
[----:B------:R-:W-:Y:S01]  /*6630*/  SHF.R.U32.HI R5, RZ, UR6, R4 ;  /* 0x00000006ff057c19 */ /* 0x000fe20008011604 */
[----:B---3--:R-:W-:-:S03]  /*6640*/  IMAD.MOV R6, RZ, RZ, -R6 ;  /* 0x000000ffff067224 */ /* 0x008fc600078e0a06 */
[--C-:B------:R-:W-:Y:S01]  /*6650*/  SHF.R.U64 R15, R20, UR4, R5.reuse ;  /* 0x00000004140f7c19 */ /* 0x100fe20008001205 */
[----:B--2---:R-:W-:Y:S01]  /*6660*/  IMAD R14, R25, R6, R14 ;  /* 0x00000006190e7224 */ /* 0x004fe200078e020e */
[----:B------:R-:W-:-:S03]  /*6670*/  SHF.R.U32.HI R23, RZ, UR4, R5 ;  /* 0x00000004ff177c19 */ /* 0x000fc60008011605 */
[----:B------:R-:W-:Y:S02]  /*6680*/  IMAD.MOV.U32 R4, RZ, RZ, R15 ;  /* 0x000000ffff047224 */ /* 0x000fe400078e000f */
[----:B------:R-:W-:Y:S01]  /*6690*/  IMAD.MOV.U32 R5, RZ, RZ, R23 ;  /* 0x000000ffff057224 */ /* 0x000fe200078e0017 */
[----:B-1----:R-:W-:Y:S06]  /*66a0*/  @!P1 BRA `(.L_x_177) ;  /* 0x0000000000289947 */ /* 0x002fec0003800000 */
[----:B------:R-:W-:Y:S02]  /*66b0*/  ULDC UR4, c[0x0][0x64c] ;  /* 0x0001930000047ab9 */ /* 0x000fe40000000800 */
[----:B------:R-:W-:-:S05]  /*66c0*/  IADD3 R5, P1, R15, UR4, RZ ;  /* 0x000000040f057c10 */ /* 0x000fca000ff3e0ff */
[----:B------:R-:W-:-:S04]  /*66d0*/  IMAD.X R23, RZ, RZ, R23, P1 ;  /* 0x000000ffff177224 */ /* 0x000fc800008e0617 */
[----:B------:R-:W-:-:S04]  /*66e0*/  IMAD.WIDE.U32 R6, R23, UR8, RZ ;  /* 0x0000000817067c25 */ /* 0x000fc8000f8e00ff */
[----:B------:R-:W-:-:S04]  /*66f0*/  IMAD.WIDE.U32 R6, P1, R5, UR9, R6 ;  /* 0x0000000905067c25 */ /* 0x000fc8000f820006 */
[----:B------:R-:W-:-:S04]  /*6700*/  IMAD.WIDE.U32 R4, R5, UR8, RZ ;  /* 0x0000000805047c25 */ /* 0x000fc8000f8e00ff */
[----:B------:R-:W-:Y:S01]  /*6710*/  IMAD.MOV.U32 R4, RZ, RZ, R7 ;  /* 0x000000ffff047224 */ /* 0x000fe200078e0007 */
[----:B------:R-:W-:Y:S01]  /*6720*/  IADD3 RZ, P3, R5, R6, RZ ;  /* 0x0000000605ff7210 */ /* 0x000fe20007f7e0ff */
[----:B------:R-:W-:-:S04]  /*6730*/  IMAD.X R5, RZ, RZ, RZ, P1 ;  /* 0x000000ffff057224 */ /* 0x000fc800008e06ff */
[----:B------:R-:W-:-:S08]  /*6740*/  IMAD.WIDE.U32.X R4, R23, UR9, R4, P3 ;  /* 0x0000000917047c25 */ /* 0x000fd000098e0404 */
.L_x_177:
[----:B------:R-:W-:Y:S01]  /*6750*/  ISETP.NE.AND P1, PT, R2, 0x1, PT ;  /* 0x000000010200780c */ /* 0x000fe20003f25270 */
[----:B------:R-:W-:Y:S01]  /*6760*/  ULDC UR4, c[0x0][0x648] ;  /* 0x0001920000047ab9 */ /* 0x000fe20000000800 */
[----:B------:R-:W-:Y:S01]  /*6770*/  LOP3.LUT R20, R20, UR17, RZ, 0xc0, !PT ;  /* 0x0000001114147c12 */ /* 0x000fe2000f8ec0ff */
[----:B------:R-:W-:Y:S01]  /*6780*/  IMAD.MOV R22, RZ, RZ, -R22 ;  /* 0x000000ffff167224 */ /* 0x000fe200078e0a16 */
[----:B------:R-:W-:Y:S01]  /*6790*/  SHF.R.U64 R5, R4, UR4, R5 ;  /* 0x0000000404057c19 */ /* 0x000fe20008001205 */
[----:B------:R-:W-:Y:S01]  /*67a0*/  ULDC UR4, c[0x0][0x638] ;  /* 0x00018e0000047ab9 */ /* 0x000fe20000000800 */
[----:B------:R-:W-:Y:S01]  /*67b0*/  LOP3.LUT R6, R9, UR16, RZ, 0xc0, !PT ;  /* 0x0000001009067c12 */ /* 0x000fe2000f8ec0ff */
[----:B------:R-:W-:Y:S02]  /*67c0*/  ULDC UR5, c[0x0][0x610] ;  /* 0x0001840000057ab9 */ /* 0x000fe40000000800 */
[----:B------:R-:W-:Y:S02]  /*67d0*/  IMAD.MOV R4, RZ, RZ, -R5 ;  /* 0x000000ffff047224 */ /* 0x000fe400078e0a05 */
[----:B------:R-:W-:-:S02]  /*67e0*/  IMAD R5, R5, UR18, R20 ;  /* 0x0000001205057c24 */ /* 0x000fc4000f8e0214 */
[----:B0-----:R-:W-:Y:S02]  /*67f0*/  @P1 IMAD R14, R21, R22, R12 ;  /* 0x00000016150e1224 */ /* 0x001fe400078e020c */
[----:B------:R-:W-:Y:S01]  /*6800*/  IMAD R15, R4, UR4, R15 ;  /* 0x00000004040f7c24 */ /* 0x000fe2000f8e020f */
[----:B------:R-:W-:Y:S01]  /*6810*/  ULDC UR4, c[0x0][0x600] ;  /* 0x0001800000047ab9 */ /* 0x000fe20000000800 */
[----:B------:R-:W-:Y:S02]  /*6820*/  IMAD R14, R5, UR5, R14 ;  /* 0x00000005050e7c24 */ /* 0x000fe4000f8e020e */
[----:B------:R-:W-:Y:S02]  /*6830*/  IMAD R15, R15, UR4, R6 ;  /* 0x000000040f0f7c24 */ /* 0x000fe4000f8e0206 */
[----:B------:R-:W-:-:S03]  /*6840*/  IMAD.MOV.U32 R4, RZ, RZ, 0x1 ;  /* 0x00000001ff047424 */ /* 0x000fc600078e00ff */
[----:B------:R-:W-:Y:S02]  /*6850*/  SEL R9, R15, R14, !P1 ;  /* 0x0000000e0f097207 */ /* 0x000fe40004800000 */
[----:B------:R-:W-:-:S07]  /*6860*/  SEL R7, R14, R15, !P1 ;  /* 0x0000000f0e077207 */ /* 0x000fce0004800000 */
.L_x_175:
[----:B------:R-:W-:Y:S05]  /*6870*/  BSYNC B1 ;  /* 0x0000000000017941 */ /* 0x000fea0003800000 */
.L_x_174:
[----:B------:R-:W-:-:S13]  /*6880*/  LOP3.LUT P1, RZ, R4, 0xff, RZ, 0xc0, !PT ;  /* 0x000000ff04ff7812 */ /* 0x000fda000782c0ff */
[----:B------:R-:W-:Y:S05]  /*6890*/  @P1 BRA `(.L_x_178) ;  /* 0xfffffff400481947 */ /* 0x000fea000383ffff */
[----:B------:R-:W-:Y:S05]  /*68a0*/  BSYNC B0 ;  /* 0x0000000000007941 */ /* 0x000fea0003800000 */
.L_x_166:
[----:B------:R-:W-:-:S03]  /*68b0*/  UMOV UR4, 0xffffffff ;  /* 0xffffffff00047882 */ /* 0x000fc60000000000 */
[----:B------:R-:W-:Y:S05]  /*68c0*/  BRA.DIV UR4, `(.L_x_179) ;  /* 0x0000000204cc7947 */ /* 0x000fea000b800000 */
[----:B------:R-:W-:-:S13]  /*68d0*/  ELECT P6, URZ, PT ;  /* 0x00000000003f782f */ /* 0x000fda00038c0000 */
.L_x_191:
[----:B------:R-:W-:Y:S04]  /*68e0*/  BSSY B0, `(.L_x_180) ;  /* 0x0000019000007945 */ /* 0x000fe80003800000 */
[----:B------:R-:W-:Y:S05]  /*68f0*/  @!P6 BRA `(.L_x_181) ;  /* 0x00000000005ce947 */ /* 0x000fea0003800000 */
[----:B------:R-:W-:-:S04]  /*6900*/  LOP3.LUT R19, R19, 0x2, RZ, 0xfc, !PT ;  /* 0x0000000213137812 */ /* 0x000fc800078efcff */
[----:B------:R-:W-:-:S13]  /*6910*/  ISETP.NE.AND P0, PT, R19, 0x3, PT ;  /* 0x000000031300780c */ /* 0x000fda0003f05270 */
[----:B------:R-:W-:Y:S05]  /*6920*/  @!P0 BRA `(.L_x_182) ;  /* 0x0000000000048947 */ /* 0x000fea0003800000 */
[----:B------:R-:W-:Y:S01]  /*6930*/  BPT.TRAP 0x1 ;  /* 0x000000040000795c */ /* 0x000fe20000300000 */
.L_x_182:
[----:B------:R-:W0:Y:S01]  /*6940*/  S2R R5, SR_CgaCtaId ;  /* 0x0000000000057919 */ /* 0x000e220000008800 */
[----:B------:R-:W-:Y:S02]  /*6950*/  MOV R2, 0x400 ;  /* 0x0000040000027802 */ /* 0x000fe40000000f00 */
[----:B------:R-:W-:Y:S02]  /*6960*/  SHF.L.U32 R4, R3, 0x1f, RZ ;  /* 0x0000001f03047819 */ /* 0x000fe400000006ff */
[----:B0-----:R-:W-:-:S05]  /*6970*/  LEA R5, R5, R2, 0x18 ;  /* 0x0000000205057211 */ /* 0x001fca00078ec0ff */
[----:B------:R-:W-:-:S04]  /*6980*/  VIADD R5, R5, 0x10 ;  /* 0x0000001005057836 */ /* 0x000fc80000000000 */
[C---:B------:R-:W-:Y:S02]  /*6990*/  IMAD R7, R0.reuse, 0x8, R5 ;  /* 0x0000000800077824 */ /* 0x040fe400078e0205 */
[----:B------:R-:W-:Y:S02]  /*69a0*/  VIADD R0, R0, 0x1 ;  /* 0x0000000100007836 */ /* 0x000fe40000000000 */
[----:B------:R-:W0:Y:S03]  /*69b0*/  SYNCS.PHASECHK.TRANS64.TRYWAIT P0, [R7+URZ], R4 ;  /* 0x00000004070075a7 */ /* 0x000e26000800017f */
[----:B------:R-:W-:-:S04]  /*69c0*/  ISETP.NE.AND P1, PT, R0, 0x2, PT ;  /* 0x000000020000780c */ /* 0x000fc80003f25270 */
[----:B------:R-:W-:Y:S02]  /*69d0*/  SEL R2, RZ, 0x1, P1 ;  /* 0x00000001ff027807 */ /* 0x000fe40000800000 */
[----:B------:R-:W-:Y:S02]  /*69e0*/  SEL R0, R0, RZ, P1 ;  /* 0x000000ff00007207 */ /* 0x000fe40000800000 */
[----:B------:R-:W-:Y:S01]  /*69f0*/  LOP3.LUT R2, R3, R2, RZ, 0x3c, !PT ;  /* 0x0000000203027212 */ /* 0x000fe200078e3cff */
[----:B0-----:R-:W-:Y:S06]  /*6a00*/  @!P0 BRA `(.L_x_183) ;  /* 0x00000000009c8947 */ /* 0x001fec0003800000 */
.L_x_192:
[----:B------:R-:W-:Y:S01]  /*6a10*/  IMAD R5, R0, 0x8, R5 ;  /* 0x0000000800057824 */ /* 0x000fe200078e0205 */
[----:B------:R-:W-:-:S07]  /*6a20*/  SHF.L.U32 R0, R2, 0x1f, RZ ;  /* 0x0000001f02007819 */ /* 0x000fce00000006ff */
.L_x_184:
[----:B-1----:R1:W2:Y:S02]  /*6a30*/  SYNCS.PHASECHK.TRANS64.TRYWAIT P0, [R5+URZ], R0 ;  /* 0x00000000050075a7 */ /* 0x0022a4000800017f */
[----:B--2---:R-:W-:Y:S05]  /*6a40*/  @!P0 NANOSLEEP.SYNCS 0x989680 ;  /* 0x009896800000895d */ /* 0x004fea0003900000 */
[----:B------:R-:W2:Y:S02]  /*6a50*/  @!P0 SYNCS.PHASECHK.TRANS64 P0, [R5+URZ], R0 ;  /* 0x00000000050085a7 */ /* 0x000ea4000800007f */
[----:B--2---:R-:W-:Y:S05]  /*6a60*/  @!P0 BRA `(.L_x_184) ;  /* 0xfffffffc00f08947 */ /* 0x004fea000383ffff */
.L_x_181:
[----:B------:R-:W-:Y:S05]  /*6a70*/  BSYNC B0 ;  /* 0x0000000000007941 */ /* 0x000fea0003800000 */
.L_x_180:
[----:B------:R-:W-:Y:S05]  /*6a80*/  EXIT ;  /* 0x000000000000794d */ /* 0x000fea0003800000 */
.L_x_17:
[----:B---3--:R3:W4:Y:S02]  /*6a90*/  SYNCS.PHASECHK.TRANS64.TRYWAIT P1, [R3+URZ], R0 ;  /* 0x00000000030075a7 */ /* 0x008724000802017f */
[----:B----4-:R-:W-:Y:S05]  /*6aa0*/  @!P1 NANOSLEEP.SYNCS 0x989680 ;  /* 0x009896800000995d */ /* 0x010fea0003900000 */
[----:B------:R-:W4:Y:S02]  /*6ab0*/  @!P1 SYNCS.PHASECHK.TRANS64 P1, [R3+URZ], R0 ;  /* 0x00000000030095a7 */ /* 0x000f24000802007f */
[----:B----4-:R-:W-:Y:S05]  /*6ac0*/  @!P1 BRA `(.L_x_17) ;  /* 0xfffffffc00f09947 */ /* 0x010fea000383ffff */
[----:B------:R-:W-:Y:S05]  /*6ad0*/  BRA `(.L_x_16) ;  /* 0xffffffa400d07947 */ /* 0x000fea000383ffff */
.L_x_22:
[----:B-1----:R1:W2:Y:S02]  /*6ae0*/  SYNCS.PHASECHK.TRANS64.TRYWAIT P1, [R5+URZ], R4 ;  /* 0x00000004050075a7 */ /* 0x0022a4000802017f */
[----:B--2---:R-:W-:Y:S05]  /*6af0*/  @!P1 NANOSLEEP.SYNCS 0x989680 ;  /* 0x009896800000995d */ /* 0x004fea0003900000 */
[----:B------:R-:W2:Y:S02]  /*6b00*/  @!P1 SYNCS.PHASECHK.TRANS64 P1, [R5+URZ], R4 ;  /* 0x00000004050095a7 */ /* 0x000ea4000802007f */
[----:B--2---:R-:W-:Y:S05]  /*6b10*/  @!P1 BRA `(.L_x_22) ;  /* 0xfffffffc00f09947 */ /* 0x004fea000383ffff */
[----:B------:R-:W-:Y:S05]  /*6b20*/  BRA `(.L_x_21) ;  /* 0xffffffa800787947 */ /* 0x000fea000383ffff */
.L_x_167:
[----:B------:R-:W-:Y:S01]  /*6b30*/  BSSY B1, `(.L_x_185) ;  /* 0x0000006000017945 */ /* 0x000fe20003800000 */
[----:B------:R-:W-:-:S07]  /*6b40*/  IMAD.MOV.U32 R15, RZ, RZ, -0x1 ;  /* 0xffffffffff0f7424 */ /* 0x000fce00078e00ff */
[----:B------:R-:W-:Y:S05]  /*6b50*/  WARPSYNC.COLLECTIVE R15, `(.L_x_186) ;  /* 0x000000000f0c7348 */ /* 0x000fea0003c00000 */
[----:B------:R-:W-:Y:S02]  /*6b60*/  ELECT P6, UR62, PT ;  /* 0x00000000003e782f */ /* 0x000fe400038c0000 */
[----:B------:R-:W-:Y:S01]  /*6b70*/  MOV R14, UR62 ;  /* 0x0000003e000e7c02 */ /* 0x000fe20008000f00 */
[----:B------:R-:W-:Y:S10]  /*6b80*/  ENDCOLLECTIVE ;  /* 0x000000000000791b */ /* 0x000ff40003800000 */
.L_x_186:
[----:B------:R-:W-:Y:S05]  /*6b90*/  BSYNC B1 ;  /* 0x0000000000017941 */ /* 0x000fea0003800000 */
.L_x_185:
[----:B------:R-:W-:Y:S05]  /*6ba0*/  BRA `(.L_x_187) ;  /* 0xfffffff000907947 */ /* 0x000fea000383ffff */
.L_x_170:
[----:B0-----:R0:W1:Y:S02]  /*6bb0*/  SYNCS.PHASECHK.TRANS64.TRYWAIT P1, [R12+URZ+0x10], R7 ;  /* 0x000010070c0075a7 */ /* 0x001064000802017f */
[----:B-1----:R-:W-:Y:S05]  /*6bc0*/  @!P1 NANOSLEEP.SYNCS 0x989680 ;  /* 0x009896800000995d */ /* 0x002fea0003900000 */
[----:B------:R-:W1:Y:S02]  /*6bd0*/  @!P1 SYNCS.PHASECHK.TRANS64 P1, [R12+URZ+0x10], R7 ;  /* 0x000010070c0095a7 */ /* 0x000e64000802007f */
[----:B-1----:R-:W-:Y:S05]  /*6be0*/  @!P1 BRA `(.L_x_170) ;  /* 0xfffffffc00f09947 */ /* 0x002fea000383ffff */
[----:B------:R-:W-:Y:S05]  /*6bf0*/  BRA `(.L_x_188) ;  /* 0xfffffff000c47947 */ /* 0x000fea000383ffff */
.L_x_179:
[----:B------:R-:W-:Y:S01]  /*6c00*/  BSSY B0, `(.L_x_189) ;  /* 0x0000006000007945 */ /* 0x000fe20003800000 */
[----:B------:R-:W-:-:S07]  /*6c10*/  IMAD.MOV.U32 R15, RZ, RZ, -0x1 ;  /* 0xffffffffff0f7424 */ /* 0x000fce00078e00ff */
[----:B------:R-:W-:Y:S05]  /*6c20*/  WARPSYNC.COLLECTIVE R15, `(.L_x_190) ;  /* 0x000000000f0c7348 */ /* 0x000fea0003c00000 */
[----:B------:R-:W-:Y:S02]  /*6c30*/  ELECT P6, UR62, PT ;  /* 0x00000000003e782f */ /* 0x000fe400038c0000 */
[----:B------:R-:W-:Y:S01]  /*6c40*/  MOV R14, UR62 ;  /* 0x0000003e000e7c02 */ /* 0x000fe20008000f00 */
[----:B------:R-:W-:Y:S10]  /*6c50*/  ENDCOLLECTIVE ;  /* 0x000000000000791b */ /* 0x000ff40003800000 */
.L_x_190:
[----:B------:R-:W-:Y:S05]  /*6c60*/  BSYNC B0 ;  /* 0x0000000000007941 */ /* 0x000fea0003800000 */
.L_x_189:
[----:B------:R-:W-:Y:S05]  /*6c70*/  BRA `(.L_x_191) ;  /* 0xfffffffc00187947 */ /* 0x000fea000383ffff */
.L_x_183:
[----:B0-----:R0:W1:Y:S02]  /*6c80*/  SYNCS.PHASECHK.TRANS64.TRYWAIT P0, [R7+URZ], R4 ;  /* 0x00000004070075a7 */ /* 0x001064000800017f */
[----:B-1----:R-:W-:Y:S05]  /*6c90*/  @!P0 NANOSLEEP.SYNCS 0x989680 ;  /* 0x009896800000895d */ /* 0x002fea0003900000 */
[----:B------:R-:W1:Y:S02]  /*6ca0*/  @!P0 SYNCS.PHASECHK.TRANS64 P0, [R7+URZ], R4 ;  /* 0x00000004070085a7 */ /* 0x000e64000800007f */
[----:B-1----:R-:W-:Y:S05]  /*6cb0*/  @!P0 BRA `(.L_x_183) ;  /* 0xfffffffc00f08947 */ /* 0x002fea000383ffff */
[----:B------:R-:W-:Y:S05]  /*6cc0*/  BRA `(.L_x_192) ;  /* 0xfffffffc00507947 */ /* 0x000fea000383ffff */
.L_x_193:
[----:B------:R-:W-:-:S00]  /*6cd0*/  BRA `(.L_x_193) ;  /* 0xfffffffc00fc7947 */ /* 0x000fc0000383ffff */
[----:B------:R-:W-:-:S00]  /*6ce0*/  NOP ;  /* 0x0000000000007918 */ /* 0x000fc00000000000 */
        /* <DEDUP_REMOVED lines=9> */
.L_x_194:


//--------------------- .nv.global.init           --------------------------
	.section	.nv.global.init,"aw",@progbits
.nv.global.init:
	.type		$str$22,@object
	.size		$str$22,($str$23 - $str$22)
$str$22:
        /*0000*/ 	.byte	0x6b, 0x5f, 0x74, 0x69, 0x6c, 0x65, 0x5f, 0x63, 0x6f, 0x75, 0x6e, 0x74, 0x20, 0x3e, 0x3d, 0x20
        /*0010*/ 	.byte	0x31, 0x00
	.type		$str$23,@object
	.size		$str$23,(__unnamed_1 - $str$23)
$str$23:
        /*0012*/ 	.byte	0x2f, 0x74, 0x6d, 0x70, 0x2f, 0x63, 0x75, 0x74, 0x6c, 0x61, 0x73, 0x73, 0x5f, 0x73, 0x77, 0x65
        /*0022*/ 	.byte	0x65, 0x70, 0x5f, 0x73, 0x72, 0x63, 0x2f, 0x69, 0x6e, 0x63, 0x6c, 0x75, 0x64, 0x65, 0x2f, 0x63
        /*0032*/ 	.byte	0x75, 0x74, 0x6c, 0x61, 0x73, 0x73, 0x2f, 0x67, 0x65, 0x6d, 0x6d, 0x2f, 0x63, 0x6f, 0x6c, 0x6c
        /*0042*/ 	.byte	0x65, 0x63, 0x74, 0x69, 0x76, 0x65, 0x2f, 0x73, 0x6d, 0x39, 0x30, 0x5f, 0x6d, 0x6d, 0x61, 0x5f
        /*0052*/ 	.byte	0x74, 0x6d, 0x61, 0x5f, 0x67, 0x6d, 0x6d, 0x61, 0x5f, 0x73, 0x73, 0x5f, 0x77, 0x61, 0x72, 0x70
        /*0062*/ 	.byte	0x73, 0x70, 0x65, 0x63, 0x69, 0x61, 0x6c, 0x69, 0x7a, 0x65, 0x64, 0x2e, 0x68, 0x70, 0x70, 0x00
	.type		__unnamed_1,@object
	.size		__unnamed_1,(.L_0 - __unnamed_1)
__unnamed_1:
        /*0072*/ 	.byte	0x76, 0x6f, 0x69, 0x64, 0x20, 0x63, 0x75, 0x74, 0x6c, 0x61, 0x73, 0x73, 0x3a, 0x3a, 0x67, 0x65
        /* <DEDUP_REMOVED lines=171> */
        /*0b32*/ 	.byte	0x65, 0x3a, 0x3a, 0x69, 0x64, 0x65, 0x6e, 0x74, 0x69, 0x74, 0x79, 0x5d, 0x00
.L_0:


//--------------------- .nv.shared._ZN7cutlass13device_kernelINS_4gemm6kernel13GemmUniversalIN4cute5tupleIJiiiiEEENS1_10collective13CollectiveMmaINS1_34MainloopSm90TmaGmmaWarpSpecializedILi2ENS5_IJNS4_1CILi1EEESB_SB_EEENS1_35KernelTmaWarpSpecializedCooperativeEEENS5_IJNSA_ILi256EEENSA_ILi64EEENSA_ILi32EEEEEEaNS5_IJlSB_lEEEaSJ_NS4_8TiledMMAINS4_8MMA_AtomIJNS4_4SM904GMMA26MMA_64x64x32_S32S8S8_SS_TNEEEENS4_6LayoutINS5_IJNSA_ILi2EEESB_SB_EEENS5_IJSB_NSA_ILi0EEEST_EEEEENS5_IJNS4_10UnderscoreESW_SW_EEEEENS4_13SM90_TMA_LOADENS4_14ComposedLayoutINS4_7SwizzleILi1ELi4ELi3EEENS4_18smem_ptr_flag_bitsILi8EEENSQ_INS5_IJNSA_ILi8EEESH_EEENS5_IJSH_SB_EEEEEEEvNS4_8identityESZ_S19_vS1A_EENS_8epilogue10collective6detail29Sm90TmaWarpSpecializedAdapterINS1D_15DefaultEpilogueIaSJ_SJ_NS1C_6thread17LinearCombinationIaLi1EiiLNS1H_9ScaleType4KindE0ELNS_15FloatRoundStyleE2EaEENS1_15EpilogueDefaultEEEEEvvEEEEvNT_6ParamsE --------------------------
	.section	.nv.shared._ZN7cutlass13device_kernelINS_4gemm6kernel13GemmUniversalIN4cute5tupleIJiiiiEEENS1_10collective13CollectiveMmaINS1_34MainloopSm90TmaGmmaWarpSpecializedILi2ENS5_IJNS4_1CILi1EEESB_SB_EEENS1_35KernelTmaWarpSpecializedCooperativeEEENS5_IJNSA_ILi256EEENSA_ILi64EEENSA_ILi32EEEEEEaNS5_IJlSB_lEEEaSJ_NS4_8TiledMMAINS4_8MMA_AtomIJNS4_4SM904GMMA26MMA_64x64x32_S32S8S8_SS_TNEEEENS4_6LayoutINS5_IJNSA_ILi2EEESB_SB_EEENS5_IJSB_NSA_ILi0EEEST_EEEEENS5_IJNS4_10UnderscoreESW_SW_EEEEENS4_13SM90_TMA_LOADENS4_14ComposedLayoutINS4_7SwizzleILi1ELi4ELi3EEENS4_18smem_ptr_flag_bitsILi8EEENSQ_INS5_IJNSA_ILi8EEESH_EEENS5_IJSH_SB_EEEEEEEvNS4_8identityESZ_S19_vS1A_EENS_8epilogue10collective6detail29Sm90TmaWarpSpecializedAdapterINS1D_15DefaultEpilogueIaSJ_SJ_NS1C_6thread17LinearCombinationIaLi1EiiLNS1H_9ScaleType4KindE0ELNS_15FloatRoundStyleE2EaEENS1_15EpilogueDefaultEEEEEvvEEEEvNT_6ParamsE,"aw",@nobits
	.sectionflags	@""
	.align	16
	.zero		1024


//--------------------- .nv.shared.reserved.0     --------------------------
	.section	.nv.shared.reserved.0,"aw",@nobits
	.weak		__nv_reservedSMEM_offset_0_alias
	.size		__nv_reservedSMEM_offset_0_alias, 0, 0
	.other		__nv_reservedSMEM_offset_0_alias,@"STO_CUDA_RESERVED_SHARED STV_DEFAULT"
__nv_reservedSMEM_offset_0_alias:
	.zero		0


//--------------------- .nv.global                --------------------------
	.section	.nv.global,"aw",@nobits
.nv.global:
	.type		_ZN40_INTERNAL_fd494c5e_4_k_cu_93d3fd15_239444cute1_E,@object
	.size		_ZN40_INTERNAL_fd494c5e_4_k_cu_93d3fd15_239444cute1_E,(_ZN40_INTERNAL_fd494c5e_4_k_cu_93d3fd15_239444cuda3std3__45__cpo6cbeginE - _ZN40_INTERNAL_fd494c5e_4_k_cu_93d3fd15_239444cute1_E)
_ZN40_INTERNAL_fd494c5e_4_k_cu_93d3fd15_239444cute1_E:
	.zero		1
	.type		_ZN40_INTERNAL_fd494c5e_4_k_cu_93d3fd15_239444cuda3std3__45__cpo6cbeginE,@object
	.size		_ZN40_INTERNAL_fd494c5e_4_k_cu_93d3fd15_239444cuda3std3__45__cpo6cbeginE,(_ZN40_INTERNAL_fd494c5e_4_k_cu_93d3fd15_239444cuda3std3__48in_placeE - _ZN40_INTERNAL_fd494c5e_4_k_cu_93d3fd15_239444cuda3std3__45__cpo6cbeginE)
_ZN40_INTERNAL_fd494c5e_4_k_cu_93d3fd15_239444cuda3std3__45__cpo6cbeginE:
	.zero		1
	.type		_ZN40_INTERNAL_fd494c5e_4_k_cu_93d3fd15_239444cuda3std3__48in_placeE,@object
	.size		_ZN40_INTERNAL_fd494c5e_4_k_cu_93d3fd15_239444cuda3std3__48in_placeE,(_ZN40_INTERNAL_fd494c5e_4_k_cu_93d3fd15_239444cuda3std6ranges3__45__cpo9iter_moveE - _ZN40_INTERNAL_fd494c5e_4_k_cu_93d3fd15_239444cuda3std3__48in_placeE)
_ZN40_INTERNAL_fd494c5e_4_k_cu_93d3fd15_239444cuda3std3__48in_placeE:
	.zero		1
	.type		_ZN40_INTERNAL_fd494c5e_4_k_cu_93d3fd15_239444cuda3std6ranges3__45__cpo9iter_moveE,@object
	.size		_ZN40_INTERNAL_fd494c5e_4_k_cu_93d3fd15_239444cuda3std6ranges3__45__cpo9iter_moveE,(_ZN40_INTERNAL_fd494c5e_4_k_cu_93d3fd15_239444cuda3std3__45__cpo5beginE - _ZN40_INTERNAL_fd494c5e_4_k_cu_93d3fd15_239444cuda3std6ranges3__45__cpo9iter_moveE)
_ZN40_INTERNAL_fd494c5e_4_k_cu_93d3fd15_239444cuda3std6ranges3__45__cpo9iter_moveE:
	.zero		1
	.type		_ZN40_INTERNAL_fd494c5e_4_k_cu_93d3fd15_239444cuda3std3__45__cpo5beginE,@object
	.size		_ZN40_INTERNAL_fd494c5e_4_k_cu_93d3fd15_239444cuda3std3__45__cpo5beginE,(_ZN40_INTERNAL_fd494c5e_4_k_cu_93d3fd15_239444cuda3std3__442_GLOBAL__N__fd494c5e_4_k_cu_93d3fd15_239446ignoreE - _ZN40_INTERNAL_fd494c5e_4_k_cu_93d3fd15_239444cuda3std3__45__cpo5beginE)
_ZN40_INTERNAL_fd494c5e_4_k_cu_93d3fd15_239444cuda3std3__45__cpo5beginE:
	.zero		1
	.type		_ZN40_INTERNAL_fd494c5e_4_k_cu_93d3fd15_239444cuda3std3__442_GLOBAL__N__fd494c5e_4_k_cu_93d3fd15_239446ignoreE,@object
	.size		_ZN40_INTERNAL_fd494c5e_4_k_cu_93d3fd15_239444cuda3std3__442_GLOBAL__N__fd494c5e_4_k_cu_93d3fd15_239446ignoreE,(_ZN40_INTERNAL_fd494c5e_4_k_cu_93d3fd15_239444cute7productE - _ZN40_INTERNAL_fd494c5e_4_k_cu_93d3fd15_239444cuda3std3__442_GLOBAL__N__fd494c5e_4_k_cu_93d3fd15_239446ignoreE)
_ZN40_INTERNAL_fd494c5e_4_k_cu_93d3fd15_239444cuda3std3__442_GLOBAL__N__fd494c5e_4_k_cu_93d3fd15_239446ignoreE:
	.zero		1
	.type		_ZN40_INTERNAL_fd494c5e_4_k_cu_93d3fd15_239444cute7productE,@object
	.size		_ZN40_INTERNAL_fd494c5e_4_k_cu_93d3fd15_239444cute7productE,(_ZN40_INTERNAL_fd494c5e_4_k_cu_93d3fd15_239444cuda3std3__45__cpo3endE - _ZN40_INTERNAL_fd494c5e_4_k_cu_93d3fd15_239444cute7productE)
_ZN40_INTERNAL_fd494c5e_4_k_cu_93d3fd15_239444cute7productE:
	.zero		1
	.type		_ZN40_INTERNAL_fd494c5e_4_k_cu_93d3fd15_239444cuda3std3__45__cpo3endE,@object
	.size		_ZN40_INTERNAL_fd494c5e_4_k_cu_93d3fd15_239444cuda3std3__45__cpo3endE,(_ZN40_INTERNAL_fd494c5e_4_k_cu_93d3fd15_239444cuda3std3__419piecewise_constructE - _ZN40_INTERNAL_fd494c5e_4_k_cu_93d3fd15_239444cuda3std3__45__cpo3endE)
_ZN40_INTERNAL_fd494c5e_4_k_cu_93d3fd15_239444cuda3std3__45__cpo3endE:
	.zero		1
	.type		_ZN40_INTERNAL_fd494c5e_4_k_cu_93d3fd15_239444cuda3std3__419piecewise_constructE,@object
	.size		_ZN40_INTERNAL_fd494c5e_4_k_cu_93d3fd15_239444cuda3std3__419piecewise_constructE,(_ZN40_INTERNAL_fd494c5e_4_k_cu_93d3fd15_239444cuda3std3__45__cpo4cendE - _ZN40_INTERNAL_fd494c5e_4_k_cu_93d3fd15_239444cuda3std3__419piecewise_constructE)
_ZN40_INTERNAL_fd494c5e_4_k_cu_93d3fd15_239444cuda3std3__419piecewise_constructE:
	.zero		1
	.type		_ZN40_INTERNAL_fd494c5e_4_k_cu_93d3fd15_239444cuda3std3__45__cpo4cendE,@object
	.size		_ZN40_INTERNAL_fd494c5e_4_k_cu_93d3fd15_239444cuda3std3__45__cpo4cendE,(_ZN40_INTERNAL_fd494c5e_4_k_cu_93d3fd15_239444cuda3std6ranges3__45__cpo4swapE - _ZN40_INTERNAL_fd494c5e_4_k_cu_93d3fd15_239444cuda3std3__45__cpo4cendE)
_ZN40_INTERNAL_fd494c5e_4_k_cu_93d3fd15_239444cuda3std3__45__cpo4cendE:
	.zero		1
	.type		_ZN40_INTERNAL_fd494c5e_4_k_cu_93d3fd15_239444cuda3std6ranges3__45__cpo4swapE,@object
	.size		_ZN40_INTERNAL_fd494c5e_4_k_cu_93d3fd15_239444cuda3std6ranges3__45__cpo4swapE,(.L_8 - _ZN40_INTERNAL_fd494c5e_4_k_cu_93d3fd15_239444cuda3std6ranges3__45__cpo4swapE)
_ZN40_INTERNAL_fd494c5e_4_k_cu_93d3fd15_239444cuda3std6ranges3__45__cpo4swapE:
	.zero		1
.L_8:


//--------------------- .nv.constant0._ZN7cutlass13device_kernelINS_4gemm6kernel13GemmUniversalIN4cute5tupleIJiiiiEEENS1_10collective13CollectiveMmaINS1_34MainloopSm90TmaGmmaWarpSpecializedILi2ENS5_IJNS4_1CILi1EEESB_SB_EEENS1_35KernelTmaWarpSpecializedCooperativeEEENS5_IJNSA_ILi256EEENSA_ILi64EEENSA_ILi32EEEEEEaNS5_IJlSB_lEEEaSJ_NS4_8TiledMMAINS4_8MMA_AtomIJNS4_4SM904GMMA26MMA_64x64x32_S32S8S8_SS_TNEEEENS4_6LayoutINS5_IJNSA_ILi2EEESB_SB_EEENS5_IJSB_NSA_ILi0EEEST_EEEEENS5_IJNS4_10UnderscoreESW_SW_EEEEENS4_13SM90_TMA_LOADENS4_14ComposedLayoutINS4_7SwizzleILi1ELi4ELi3EEENS4_18smem_ptr_flag_bitsILi8EEENSQ_INS5_IJNSA_ILi8EEESH_EEENS5_IJSH_SB_EEEEEEEvNS4_8identityESZ_S19_vS1A_EENS_8epilogue10collective6detail29Sm90TmaWarpSpecializedAdapterINS1D_15DefaultEpilogueIaSJ_SJ_NS1C_6thread17LinearCombinationIaLi1EiiLNS1H_9ScaleType4KindE0ELNS_15FloatRoundStyleE2EaEENS1_15EpilogueDefaultEEEEEvvEEEEvNT_6ParamsE --------------------------
	.section	.nv.constant0._ZN7cutlass13device_kernelINS_4gemm6kernel13GemmUniversalIN4cute5tupleIJiiiiEEENS1_10collective13CollectiveMmaINS1_34MainloopSm90TmaGmmaWarpSpecializedILi2ENS5_IJNS4_1CILi1EEESB_SB_EEENS1_35KernelTmaWarpSpecializedCooperativeEEENS5_IJNSA_ILi256EEENSA_ILi64EEENSA_ILi32EEEEEEaNS5_IJlSB_lEEEaSJ_NS4_8TiledMMAINS4_8MMA_AtomIJNS4_4SM904GMMA26MMA_64x64x32_S32S8S8_SS_TNEEEENS4_6LayoutINS5_IJNSA_ILi2EEESB_SB_EEENS5_IJSB_NSA_ILi0EEEST_EEEEENS5_IJNS4_10UnderscoreESW_SW_EEEEENS4_13SM90_TMA_LOADENS4_14ComposedLayoutINS4_7SwizzleILi1ELi4ELi3EEENS4_18smem_ptr_flag_bitsILi8EEENSQ_INS5_IJNSA_ILi8EEESH_EEENS5_IJSH_SB_EEEEEEEvNS4_8identityESZ_S19_vS1A_EENS_8epilogue10collective6detail29Sm90TmaWarpSpecializedAdapterINS1D_15DefaultEpilogueIaSJ_SJ_NS1C_6thread17LinearCombinationIaLi1EiiLNS1H_9ScaleType4KindE0ELNS_15FloatRoundStyleE2EaEENS1_15EpilogueDefaultEEEEEvvEEEEvNT_6ParamsE,"a",@progbits
	.sectionflags	@""
	.align	4
.nv.constant0._ZN7cutlass13device_kernelINS_4gemm6kernel13GemmUniversalIN4cute5tupleIJiiiiEEENS1_10collective13CollectiveMmaINS1_34MainloopSm90TmaGmmaWarpSpecializedILi2ENS5_IJNS4_1CILi1EEESB_SB_EEENS1_35KernelTmaWarpSpecializedCooperativeEEENS5_IJNSA_ILi256EEENSA_ILi64EEENSA_ILi32EEEEEEaNS5_IJlSB_lEEEaSJ_NS4_8TiledMMAINS4_8MMA_AtomIJNS4_4SM904GMMA26MMA_64x64x32_S32S8S8_SS_TNEEEENS4_6LayoutINS5_IJNSA_ILi2EEESB_SB_EEENS5_IJSB_NSA_ILi0EEEST_EEEEENS5_IJNS4_10UnderscoreESW_SW_EEEEENS4_13SM90_TMA_LOADENS4_14ComposedLayoutINS4_7SwizzleILi1ELi4ELi3EEENS4_18smem_ptr_flag_bitsILi8EEENSQ_INS5_IJNSA_ILi8EEESH_EEENS5_IJSH_SB_EEEEEEEvNS4_8identityESZ_S19_vS1A_EENS_8epilogue10collective6detail29Sm90TmaWarpSpecializedAdapterINS1D_15DefaultEpilogueIaSJ_SJ_NS1C_6thread17LinearCombinationIaLi1EiiLNS1H_9ScaleType4KindE0ELNS_15FloatRoundStyleE2EaEENS1_15EpilogueDefaultEEEEEvvEEEEvNT_6ParamsE:
	.zero		1664


//--------------------- SYMBOLS --------------------------

	.type		.nv.reservedSmem.offset0,@object
	.size		.nv.reservedSmem.offset0,0x4
	.type		__assertfail,@function
